//
// Generated by NVIDIA NVVM Compiler
//
// Compiler Build ID: CL-36424714
// Cuda compilation tools, release 13.0, V13.0.88
// Based on NVVM 20.0.0
//

.version 9.0
.target sm_100
.address_size 64

	// .globl	_Z23reference_raster_kernelPK8TrianglePi
// _ZZ23fine_raster_smem_kernelPK8TrianglePiE14triangle_cache has been demoted
// _ZZ23fine_raster_smem_kernelPK8TrianglePiE18block_pixel_counts has been demoted
.extern .shared .align 16 .b8 shmem_counts[];

.visible .entry _Z23reference_raster_kernelPK8TrianglePi(
	.param .u64 .ptr .align 1 _Z23reference_raster_kernelPK8TrianglePi_param_0,
	.param .u64 .ptr .align 1 _Z23reference_raster_kernelPK8TrianglePi_param_1
)
{
	.reg .pred 	%p<18>;
	.reg .b32 	%r<226>;
	.reg .b64 	%rd<23>;

	ld.param.u64 	%rd9, [_Z23reference_raster_kernelPK8TrianglePi_param_0];
	ld.param.u64 	%rd10, [_Z23reference_raster_kernelPK8TrianglePi_param_1];
	cvta.to.global.u64 	%rd1, %rd10;
	mov.u32 	%r225, %tid.x;
	setp.gt.u32 	%p1, %r225, 255;
	@%p1 bra 	$L__BB0_7;
	mov.u32 	%r2, %ntid.x;
	add.s32 	%r57, %r225, %r2;
	max.u32 	%r58, %r57, 256;
	setp.lt.u32 	%p2, %r57, 256;
	selp.u32 	%r59, 1, 0, %p2;
	add.s32 	%r60, %r57, %r59;
	sub.s32 	%r61, %r58, %r60;
	div.u32 	%r62, %r61, %r2;
	add.s32 	%r3, %r62, %r59;
	and.b32  	%r63, %r3, 3;
	setp.eq.s32 	%p3, %r63, 3;
	mov.u32 	%r215, %r225;
	@%p3 bra 	$L__BB0_4;
	add.s32 	%r64, %r3, 1;
	and.b32  	%r65, %r64, 3;
	shl.b32 	%r66, %r225, 2;
	mov.u32 	%r67, shmem_counts;
	add.s32 	%r212, %r67, %r66;
	shl.b32 	%r5, %r2, 2;
	neg.s32 	%r211, %r65;
	mad.lo.s32 	%r215, %r2, %r65, %r225;
$L__BB0_3:
	.pragma "nounroll";
	mov.b32 	%r68, 0;
	st.shared.u32 	[%r212], %r68;
	add.s32 	%r212, %r212, %r5;
	add.s32 	%r211, %r211, 1;
	setp.ne.s32 	%p4, %r211, 0;
	@%p4 bra 	$L__BB0_3;
$L__BB0_4:
	setp.lt.u32 	%p5, %r3, 3;
	@%p5 bra 	$L__BB0_7;
	shl.b32 	%r13, %r2, 2;
	shl.b32 	%r69, %r215, 2;
	mov.u32 	%r70, shmem_counts;
	add.s32 	%r214, %r70, %r69;
	shl.b32 	%r15, %r2, 4;
	shl.b32 	%r16, %r2, 3;
	mul.lo.s32 	%r17, %r2, 12;
$L__BB0_6:
	mov.b32 	%r71, 0;
	st.shared.u32 	[%r214], %r71;
	add.s32 	%r72, %r214, %r13;
	st.shared.u32 	[%r72], %r71;
	add.s32 	%r73, %r214, %r16;
	st.shared.u32 	[%r73], %r71;
	add.s32 	%r74, %r214, %r17;
	st.shared.u32 	[%r74], %r71;
	add.s32 	%r215, %r215, %r13;
	add.s32 	%r214, %r214, %r15;
	setp.lt.u32 	%p6, %r215, 256;
	@%p6 bra 	$L__BB0_6;
$L__BB0_7:
	bar.sync 	0;
	and.b32  	%r22, %r225, 31;
	shr.u32 	%r23, %r225, 5;
	cvta.to.global.u64 	%rd11, %rd9;
	mov.u32 	%r77, shmem_counts;
	add.s32 	%r216, %r77, 8;
	add.s64 	%rd21, %rd11, 48;
	mov.b32 	%r217, 8;
$L__BB0_8:
	ld.global.v2.u32 	{%r78, %r79}, [%rd21+-48];
	ld.global.v2.u32 	{%r80, %r81}, [%rd21+-40];
	ld.global.v2.u32 	{%r82, %r83}, [%rd21+-32];
	sub.s32 	%r84, %r22, %r78;
	sub.s32 	%r85, %r81, %r79;
	sub.s32 	%r86, %r23, %r79;
	sub.s32 	%r87, %r78, %r80;
	mul.lo.s32 	%r88, %r87, %r86;
	mad.lo.s32 	%r89, %r85, %r84, %r88;
	sub.s32 	%r90, %r22, %r80;
	sub.s32 	%r91, %r83, %r81;
	sub.s32 	%r92, %r23, %r81;
	sub.s32 	%r93, %r80, %r82;
	mul.lo.s32 	%r94, %r93, %r92;
	mad.lo.s32 	%r95, %r91, %r90, %r94;
	sub.s32 	%r96, %r22, %r82;
	sub.s32 	%r97, %r79, %r83;
	mul.lo.s32 	%r98, %r97, %r96;
	sub.s32 	%r99, %r23, %r83;
	sub.s32 	%r100, %r82, %r78;
	mad.lo.s32 	%r101, %r99, %r100, %r98;
	or.b32  	%r102, %r95, %r89;
	or.b32  	%r103, %r102, %r101;
	setp.lt.s32 	%p7, %r103, 0;
	@%p7 bra 	$L__BB0_10;
	atom.shared.add.u32 	%r104, [%r216+-8], 1;
$L__BB0_10:
	ld.global.v2.u32 	{%r105, %r106}, [%rd21+-24];
	ld.global.v2.u32 	{%r107, %r108}, [%rd21+-16];
	ld.global.v2.u32 	{%r109, %r110}, [%rd21+-8];
	sub.s32 	%r111, %r22, %r105;
	sub.s32 	%r112, %r108, %r106;
	sub.s32 	%r113, %r23, %r106;
	sub.s32 	%r114, %r105, %r107;
	mul.lo.s32 	%r115, %r114, %r113;
	mad.lo.s32 	%r116, %r112, %r111, %r115;
	sub.s32 	%r117, %r22, %r107;
	sub.s32 	%r118, %r110, %r108;
	sub.s32 	%r119, %r23, %r108;
	sub.s32 	%r120, %r107, %r109;
	mul.lo.s32 	%r121, %r120, %r119;
	mad.lo.s32 	%r122, %r118, %r117, %r121;
	sub.s32 	%r123, %r22, %r109;
	sub.s32 	%r124, %r106, %r110;
	mul.lo.s32 	%r125, %r124, %r123;
	sub.s32 	%r126, %r23, %r110;
	sub.s32 	%r127, %r109, %r105;
	mad.lo.s32 	%r128, %r126, %r127, %r125;
	or.b32  	%r129, %r122, %r116;
	or.b32  	%r130, %r129, %r128;
	setp.lt.s32 	%p8, %r130, 0;
	@%p8 bra 	$L__BB0_12;
	atom.shared.add.u32 	%r131, [%r216+-4], 1;
$L__BB0_12:
	ld.global.v2.u32 	{%r132, %r133}, [%rd21];
	ld.global.v2.u32 	{%r134, %r135}, [%rd21+8];
	ld.global.v2.u32 	{%r136, %r137}, [%rd21+16];
	sub.s32 	%r138, %r22, %r132;
	sub.s32 	%r139, %r135, %r133;
	sub.s32 	%r140, %r23, %r133;
	sub.s32 	%r141, %r132, %r134;
	mul.lo.s32 	%r142, %r141, %r140;
	mad.lo.s32 	%r143, %r139, %r138, %r142;
	sub.s32 	%r144, %r22, %r134;
	sub.s32 	%r145, %r137, %r135;
	sub.s32 	%r146, %r23, %r135;
	sub.s32 	%r147, %r134, %r136;
	mul.lo.s32 	%r148, %r147, %r146;
	mad.lo.s32 	%r149, %r145, %r144, %r148;
	sub.s32 	%r150, %r22, %r136;
	sub.s32 	%r151, %r133, %r137;
	mul.lo.s32 	%r152, %r151, %r150;
	sub.s32 	%r153, %r23, %r137;
	sub.s32 	%r154, %r136, %r132;
	mad.lo.s32 	%r155, %r153, %r154, %r152;
	or.b32  	%r156, %r149, %r143;
	or.b32  	%r157, %r156, %r155;
	setp.lt.s32 	%p9, %r157, 0;
	@%p9 bra 	$L__BB0_14;
	atom.shared.add.u32 	%r158, [%r216], 1;
$L__BB0_14:
	ld.global.v2.u32 	{%r159, %r160}, [%rd21+24];
	ld.global.v2.u32 	{%r161, %r162}, [%rd21+32];
	ld.global.v2.u32 	{%r163, %r164}, [%rd21+40];
	sub.s32 	%r165, %r22, %r159;
	sub.s32 	%r166, %r162, %r160;
	sub.s32 	%r167, %r23, %r160;
	sub.s32 	%r168, %r159, %r161;
	mul.lo.s32 	%r169, %r168, %r167;
	mad.lo.s32 	%r170, %r166, %r165, %r169;
	sub.s32 	%r171, %r22, %r161;
	sub.s32 	%r172, %r164, %r162;
	sub.s32 	%r173, %r23, %r162;
	sub.s32 	%r174, %r161, %r163;
	mul.lo.s32 	%r175, %r174, %r173;
	mad.lo.s32 	%r176, %r172, %r171, %r175;
	sub.s32 	%r177, %r22, %r163;
	sub.s32 	%r178, %r160, %r164;
	mul.lo.s32 	%r179, %r178, %r177;
	sub.s32 	%r180, %r23, %r164;
	sub.s32 	%r181, %r163, %r159;
	mad.lo.s32 	%r182, %r180, %r181, %r179;
	or.b32  	%r183, %r176, %r170;
	or.b32  	%r184, %r183, %r182;
	setp.lt.s32 	%p10, %r184, 0;
	@%p10 bra 	$L__BB0_16;
	atom.shared.add.u32 	%r185, [%r216+4], 1;
$L__BB0_16:
	add.s64 	%rd21, %rd21, 96;
	add.s32 	%r217, %r217, 16;
	add.s32 	%r216, %r216, 16;
	setp.ne.s32 	%p11, %r217, 1032;
	@%p11 bra 	$L__BB0_8;
	setp.gt.u32 	%p12, %r225, 255;
	bar.sync 	0;
	@%p12 bra 	$L__BB0_24;
	mov.u32 	%r28, %ntid.x;
	add.s32 	%r186, %r225, %r28;
	max.u32 	%r187, %r186, 256;
	setp.lt.u32 	%p13, %r186, 256;
	selp.u32 	%r188, 1, 0, %p13;
	add.s32 	%r189, %r186, %r188;
	sub.s32 	%r190, %r187, %r189;
	div.u32 	%r191, %r190, %r28;
	add.s32 	%r29, %r191, %r188;
	and.b32  	%r192, %r29, 3;
	setp.eq.s32 	%p14, %r192, 3;
	@%p14 bra 	$L__BB0_21;
	add.s32 	%r193, %r29, 1;
	and.b32  	%r194, %r193, 3;
	mul.wide.u32 	%rd12, %r225, 4;
	add.s64 	%rd22, %rd1, %rd12;
	mul.wide.u32 	%rd6, %r28, 4;
	shl.b32 	%r195, %r225, 2;
	add.s32 	%r219, %r77, %r195;
	shl.b32 	%r31, %r28, 2;
	neg.s32 	%r218, %r194;
	mad.lo.s32 	%r225, %r28, %r194, %r225;
$L__BB0_20:
	.pragma "nounroll";
	ld.shared.u32 	%r197, [%r219];
	st.global.u32 	[%rd22], %r197;
	add.s64 	%rd22, %rd22, %rd6;
	add.s32 	%r219, %r219, %r31;
	add.s32 	%r218, %r218, 1;
	setp.ne.s32 	%p15, %r218, 0;
	@%p15 bra 	$L__BB0_20;
$L__BB0_21:
	setp.lt.u32 	%p16, %r29, 3;
	@%p16 bra 	$L__BB0_24;
	shl.b32 	%r198, %r28, 1;
	add.s32 	%r224, %r225, %r198;
	shl.b32 	%r40, %r28, 2;
	mad.lo.s32 	%r223, %r28, 3, %r225;
	add.s32 	%r222, %r28, %r225;
	shl.b32 	%r199, %r225, 2;
	add.s32 	%r221, %r77, %r199;
	shl.b32 	%r44, %r28, 4;
	shl.b32 	%r45, %r28, 3;
	mul.lo.s32 	%r46, %r28, 12;
$L__BB0_23:
	ld.shared.u32 	%r201, [%r221];
	mul.wide.u32 	%rd13, %r225, 4;
	add.s64 	%rd14, %rd1, %rd13;
	st.global.u32 	[%rd14], %r201;
	add.s32 	%r202, %r225, %r28;
	add.s32 	%r203, %r221, %r40;
	ld.shared.u32 	%r204, [%r203];
	mul.wide.u32 	%rd15, %r222, 4;
	add.s64 	%rd16, %rd1, %rd15;
	st.global.u32 	[%rd16], %r204;
	add.s32 	%r205, %r202, %r28;
	add.s32 	%r206, %r221, %r45;
	ld.shared.u32 	%r207, [%r206];
	mul.wide.u32 	%rd17, %r224, 4;
	add.s64 	%rd18, %rd1, %rd17;
	st.global.u32 	[%rd18], %r207;
	add.s32 	%r208, %r205, %r28;
	add.s32 	%r209, %r221, %r46;
	ld.shared.u32 	%r210, [%r209];
	mul.wide.u32 	%rd19, %r223, 4;
	add.s64 	%rd20, %rd1, %rd19;
	st.global.u32 	[%rd20], %r210;
	add.s32 	%r225, %r208, %r28;
	add.s32 	%r224, %r224, %r40;
	add.s32 	%r223, %r223, %r40;
	add.s32 	%r222, %r222, %r40;
	add.s32 	%r221, %r221, %r44;
	setp.lt.u32 	%p17, %r225, 256;
	@%p17 bra 	$L__BB0_23;
$L__BB0_24:
	ret;

}
	// .globl	_Z18fine_raster_kernelPK8TrianglePi
.visible .entry _Z18fine_raster_kernelPK8TrianglePi(
	.param .u64 .ptr .align 1 _Z18fine_raster_kernelPK8TrianglePi_param_0,
	.param .u64 .ptr .align 1 _Z18fine_raster_kernelPK8TrianglePi_param_1
)
{
	.reg .pred 	%p<19>;
	.reg .b32 	%r<626>;
	.reg .b64 	%rd<11>;

	mov.u32 	%r311, %tid.x;
	mov.u32 	%r312, %ctaid.x;
	mov.u32 	%r313, %ntid.x;
	mad.lo.s32 	%r314, %r312, %r313, %r311;
	setp.gt.s32 	%p1, %r314, 255;
	@%p1 bra 	$L__BB1_20;
	ld.param.u64 	%rd9, [_Z18fine_raster_kernelPK8TrianglePi_param_0];
	cvta.to.global.u64 	%rd3, %rd9;
	mov.u32 	%r316, %ctaid.x;
	mov.u32 	%r317, %ntid.x;
	mov.u32 	%r318, %tid.x;
	mad.lo.s32 	%r319, %r316, %r317, %r318;
	mul.wide.s32 	%rd4, %r319, 24;
	add.s64 	%rd5, %rd3, %rd4;
	ld.global.nc.v2.u32 	{%r320, %r321}, [%rd5];
	ld.global.nc.v2.u32 	{%r322, %r323}, [%rd5+8];
	ld.global.nc.v2.u32 	{%r324, %r325}, [%rd5+16];
	sub.s32 	%r326, %r325, %r323;
	sub.s32 	%r327, %r322, %r324;
	sub.s32 	%r328, %r321, %r325;
	sub.s32 	%r329, %r324, %r320;
	sub.s32 	%r330, %r323, %r321;
	sub.s32 	%r331, %r320, %r322;
	mul.lo.s32 	%r332, %r322, %r326;
	mul.lo.s32 	%r333, %r324, %r328;
	mul.lo.s32 	%r334, %r320, %r330;
	sub.s32 	%r335, 3, %r322;
	mul.lo.s32 	%r336, %r335, %r326;
	sub.s32 	%r337, 3, %r324;
	mul.lo.s32 	%r338, %r337, %r328;
	sub.s32 	%r339, 3, %r320;
	mul.lo.s32 	%r340, %r339, %r330;
	sub.s32 	%r341, 7, %r322;
	mul.lo.s32 	%r342, %r341, %r326;
	sub.s32 	%r343, 7, %r324;
	mul.lo.s32 	%r344, %r343, %r328;
	sub.s32 	%r345, 7, %r320;
	mul.lo.s32 	%r346, %r345, %r330;
	sub.s32 	%r347, 11, %r322;
	mul.lo.s32 	%r348, %r347, %r326;
	sub.s32 	%r349, 11, %r324;
	mul.lo.s32 	%r350, %r349, %r328;
	sub.s32 	%r351, 11, %r320;
	mul.lo.s32 	%r352, %r351, %r330;
	sub.s32 	%r353, 15, %r322;
	mul.lo.s32 	%r354, %r353, %r326;
	sub.s32 	%r355, 15, %r324;
	mul.lo.s32 	%r356, %r355, %r328;
	sub.s32 	%r357, 15, %r320;
	mul.lo.s32 	%r358, %r357, %r330;
	sub.s32 	%r359, 19, %r322;
	mul.lo.s32 	%r360, %r359, %r326;
	sub.s32 	%r361, 19, %r324;
	mul.lo.s32 	%r362, %r361, %r328;
	sub.s32 	%r363, 19, %r320;
	mul.lo.s32 	%r364, %r363, %r330;
	sub.s32 	%r365, 23, %r322;
	mul.lo.s32 	%r366, %r365, %r326;
	sub.s32 	%r367, 23, %r324;
	mul.lo.s32 	%r368, %r367, %r328;
	sub.s32 	%r369, 23, %r320;
	mul.lo.s32 	%r370, %r369, %r330;
	sub.s32 	%r371, 27, %r322;
	mul.lo.s32 	%r372, %r371, %r326;
	sub.s32 	%r373, 27, %r324;
	mul.lo.s32 	%r374, %r373, %r328;
	sub.s32 	%r375, 27, %r320;
	mul.lo.s32 	%r376, %r375, %r330;
	sub.s32 	%r377, 31, %r322;
	mul.lo.s32 	%r378, %r377, %r326;
	sub.s32 	%r379, 31, %r324;
	mul.lo.s32 	%r380, %r379, %r328;
	sub.s32 	%r381, 31, %r320;
	mul.lo.s32 	%r382, %r381, %r330;
	sub.s32 	%r383, 3, %r323;
	mul.lo.s32 	%r384, %r327, %r383;
	sub.s32 	%r615, %r384, %r332;
	shl.b32 	%r385, %r322, 2;
	shl.b32 	%r386, %r324, 2;
	sub.s32 	%r2, %r385, %r386;
	add.s32 	%r614, %r378, %r384;
	add.s32 	%r612, %r372, %r384;
	add.s32 	%r387, %r612, %r325;
	sub.s32 	%r613, %r387, %r323;
	add.s32 	%r610, %r366, %r384;
	add.s32 	%r388, %r610, %r325;
	sub.s32 	%r611, %r388, %r323;
	add.s32 	%r608, %r360, %r384;
	add.s32 	%r389, %r608, %r325;
	sub.s32 	%r609, %r389, %r323;
	add.s32 	%r606, %r354, %r384;
	add.s32 	%r390, %r606, %r325;
	sub.s32 	%r607, %r390, %r323;
	add.s32 	%r604, %r348, %r384;
	add.s32 	%r391, %r604, %r325;
	sub.s32 	%r605, %r391, %r323;
	add.s32 	%r602, %r342, %r384;
	add.s32 	%r392, %r602, %r325;
	sub.s32 	%r603, %r392, %r323;
	add.s32 	%r600, %r384, %r336;
	add.s32 	%r393, %r600, %r325;
	sub.s32 	%r601, %r393, %r323;
	sub.s32 	%r394, 3, %r325;
	mul.lo.s32 	%r395, %r329, %r394;
	sub.s32 	%r599, %r395, %r333;
	shl.b32 	%r396, %r320, 2;
	sub.s32 	%r19, %r386, %r396;
	add.s32 	%r598, %r380, %r395;
	add.s32 	%r596, %r374, %r395;
	add.s32 	%r397, %r596, %r321;
	sub.s32 	%r597, %r397, %r325;
	add.s32 	%r594, %r368, %r395;
	add.s32 	%r398, %r594, %r321;
	sub.s32 	%r595, %r398, %r325;
	add.s32 	%r592, %r362, %r395;
	add.s32 	%r399, %r592, %r321;
	sub.s32 	%r593, %r399, %r325;
	add.s32 	%r590, %r356, %r395;
	add.s32 	%r400, %r590, %r321;
	sub.s32 	%r591, %r400, %r325;
	add.s32 	%r588, %r350, %r395;
	add.s32 	%r401, %r588, %r321;
	sub.s32 	%r589, %r401, %r325;
	add.s32 	%r586, %r344, %r395;
	add.s32 	%r402, %r586, %r321;
	sub.s32 	%r587, %r402, %r325;
	add.s32 	%r584, %r395, %r338;
	add.s32 	%r403, %r584, %r321;
	sub.s32 	%r585, %r403, %r325;
	sub.s32 	%r404, 3, %r321;
	mul.lo.s32 	%r405, %r331, %r404;
	sub.s32 	%r583, %r405, %r334;
	sub.s32 	%r36, %r396, %r385;
	add.s32 	%r582, %r382, %r405;
	add.s32 	%r580, %r376, %r405;
	add.s32 	%r406, %r580, %r323;
	sub.s32 	%r581, %r406, %r321;
	add.s32 	%r578, %r370, %r405;
	add.s32 	%r407, %r578, %r323;
	sub.s32 	%r579, %r407, %r321;
	add.s32 	%r576, %r364, %r405;
	add.s32 	%r408, %r576, %r323;
	sub.s32 	%r577, %r408, %r321;
	add.s32 	%r574, %r358, %r405;
	add.s32 	%r409, %r574, %r323;
	sub.s32 	%r575, %r409, %r321;
	add.s32 	%r572, %r352, %r405;
	add.s32 	%r410, %r572, %r323;
	sub.s32 	%r573, %r410, %r321;
	add.s32 	%r570, %r346, %r405;
	add.s32 	%r411, %r570, %r323;
	sub.s32 	%r571, %r411, %r321;
	add.s32 	%r568, %r405, %r340;
	add.s32 	%r412, %r568, %r323;
	sub.s32 	%r569, %r412, %r321;
	mul.lo.s32 	%r413, %r321, %r331;
	add.s32 	%r414, %r413, %r334;
	neg.s32 	%r567, %r414;
	sub.s32 	%r566, %r382, %r413;
	not.b32 	%r415, %r320;
	add.s32 	%r416, %r415, %r322;
	mad.lo.s32 	%r417, %r321, %r416, %r323;
	add.s32 	%r565, %r417, %r376;
	sub.s32 	%r564, %r376, %r413;
	add.s32 	%r563, %r417, %r370;
	sub.s32 	%r562, %r370, %r413;
	add.s32 	%r561, %r417, %r364;
	sub.s32 	%r560, %r364, %r413;
	add.s32 	%r559, %r417, %r358;
	sub.s32 	%r558, %r358, %r413;
	add.s32 	%r557, %r417, %r352;
	sub.s32 	%r556, %r352, %r413;
	add.s32 	%r555, %r417, %r346;
	sub.s32 	%r554, %r346, %r413;
	add.s32 	%r553, %r417, %r340;
	sub.s32 	%r552, %r340, %r413;
	mul.lo.s32 	%r418, %r325, %r329;
	add.s32 	%r419, %r418, %r333;
	neg.s32 	%r551, %r419;
	sub.s32 	%r550, %r380, %r418;
	not.b32 	%r420, %r324;
	add.s32 	%r421, %r420, %r320;
	mad.lo.s32 	%r422, %r325, %r421, %r321;
	add.s32 	%r549, %r422, %r374;
	sub.s32 	%r548, %r374, %r418;
	add.s32 	%r547, %r422, %r368;
	sub.s32 	%r546, %r368, %r418;
	add.s32 	%r545, %r422, %r362;
	sub.s32 	%r544, %r362, %r418;
	add.s32 	%r543, %r422, %r356;
	sub.s32 	%r542, %r356, %r418;
	add.s32 	%r541, %r422, %r350;
	sub.s32 	%r540, %r350, %r418;
	add.s32 	%r539, %r422, %r344;
	sub.s32 	%r538, %r344, %r418;
	add.s32 	%r537, %r422, %r338;
	sub.s32 	%r536, %r338, %r418;
	mul.lo.s32 	%r423, %r323, %r327;
	add.s32 	%r424, %r423, %r332;
	neg.s32 	%r535, %r424;
	sub.s32 	%r534, %r378, %r423;
	not.b32 	%r425, %r322;
	add.s32 	%r426, %r425, %r324;
	mad.lo.s32 	%r427, %r323, %r426, %r325;
	add.s32 	%r533, %r427, %r372;
	sub.s32 	%r532, %r372, %r423;
	add.s32 	%r531, %r427, %r366;
	sub.s32 	%r530, %r366, %r423;
	add.s32 	%r529, %r427, %r360;
	sub.s32 	%r528, %r360, %r423;
	add.s32 	%r527, %r427, %r354;
	sub.s32 	%r526, %r354, %r423;
	add.s32 	%r525, %r427, %r348;
	sub.s32 	%r524, %r348, %r423;
	add.s32 	%r523, %r427, %r342;
	sub.s32 	%r522, %r342, %r423;
	add.s32 	%r521, %r427, %r336;
	sub.s32 	%r520, %r336, %r423;
	mov.b32 	%r618, 0;
	mov.u32 	%r617, %r618;
$L__BB1_2:
	or.b32  	%r428, %r535, %r615;
	or.b32  	%r429, %r428, %r520;
	or.b32  	%r430, %r429, %r600;
	or.b32  	%r431, %r551, %r599;
	or.b32  	%r432, %r431, %r536;
	or.b32  	%r433, %r432, %r584;
	or.b32  	%r434, %r430, %r433;
	setp.lt.s32 	%p2, %r434, 0;
	@%p2 bra 	$L__BB1_4;
	or.b32  	%r435, %r567, %r583;
	or.b32  	%r436, %r435, %r552;
	or.b32  	%r437, %r436, %r568;
	setp.lt.s32 	%p3, %r437, 0;
	add.s32 	%r438, %r618, 16;
	selp.b32 	%r618, %r618, %r438, %p3;
$L__BB1_4:
	or.b32  	%r439, %r521, %r601;
	or.b32  	%r440, %r439, %r522;
	or.b32  	%r441, %r440, %r602;
	or.b32  	%r442, %r537, %r585;
	or.b32  	%r443, %r442, %r538;
	or.b32  	%r444, %r443, %r586;
	or.b32  	%r445, %r441, %r444;
	setp.lt.s32 	%p4, %r445, 0;
	@%p4 bra 	$L__BB1_6;
	or.b32  	%r446, %r553, %r569;
	or.b32  	%r447, %r446, %r554;
	or.b32  	%r448, %r447, %r570;
	setp.lt.s32 	%p5, %r448, 0;
	add.s32 	%r449, %r618, 16;
	selp.b32 	%r618, %r618, %r449, %p5;
$L__BB1_6:
	or.b32  	%r450, %r523, %r603;
	or.b32  	%r451, %r450, %r524;
	or.b32  	%r452, %r451, %r604;
	or.b32  	%r453, %r539, %r587;
	or.b32  	%r454, %r453, %r540;
	or.b32  	%r455, %r454, %r588;
	or.b32  	%r456, %r452, %r455;
	setp.lt.s32 	%p6, %r456, 0;
	@%p6 bra 	$L__BB1_8;
	or.b32  	%r457, %r555, %r571;
	or.b32  	%r458, %r457, %r556;
	or.b32  	%r459, %r458, %r572;
	setp.lt.s32 	%p7, %r459, 0;
	add.s32 	%r460, %r618, 16;
	selp.b32 	%r618, %r618, %r460, %p7;
$L__BB1_8:
	or.b32  	%r461, %r525, %r605;
	or.b32  	%r462, %r461, %r526;
	or.b32  	%r463, %r462, %r606;
	or.b32  	%r464, %r541, %r589;
	or.b32  	%r465, %r464, %r542;
	or.b32  	%r466, %r465, %r590;
	or.b32  	%r467, %r463, %r466;
	setp.lt.s32 	%p8, %r467, 0;
	@%p8 bra 	$L__BB1_10;
	or.b32  	%r468, %r557, %r573;
	or.b32  	%r469, %r468, %r558;
	or.b32  	%r470, %r469, %r574;
	setp.lt.s32 	%p9, %r470, 0;
	add.s32 	%r471, %r618, 16;
	selp.b32 	%r618, %r618, %r471, %p9;
$L__BB1_10:
	or.b32  	%r472, %r527, %r607;
	or.b32  	%r473, %r472, %r528;
	or.b32  	%r474, %r473, %r608;
	or.b32  	%r475, %r543, %r591;
	or.b32  	%r476, %r475, %r544;
	or.b32  	%r477, %r476, %r592;
	or.b32  	%r478, %r474, %r477;
	setp.lt.s32 	%p10, %r478, 0;
	@%p10 bra 	$L__BB1_12;
	or.b32  	%r479, %r559, %r575;
	or.b32  	%r480, %r479, %r560;
	or.b32  	%r481, %r480, %r576;
	setp.lt.s32 	%p11, %r481, 0;
	add.s32 	%r482, %r618, 16;
	selp.b32 	%r618, %r618, %r482, %p11;
$L__BB1_12:
	or.b32  	%r483, %r529, %r609;
	or.b32  	%r484, %r483, %r530;
	or.b32  	%r485, %r484, %r610;
	or.b32  	%r486, %r545, %r593;
	or.b32  	%r487, %r486, %r546;
	or.b32  	%r488, %r487, %r594;
	or.b32  	%r489, %r485, %r488;
	setp.lt.s32 	%p12, %r489, 0;
	@%p12 bra 	$L__BB1_14;
	or.b32  	%r490, %r561, %r577;
	or.b32  	%r491, %r490, %r562;
	or.b32  	%r492, %r491, %r578;
	setp.lt.s32 	%p13, %r492, 0;
	add.s32 	%r493, %r618, 16;
	selp.b32 	%r618, %r618, %r493, %p13;
$L__BB1_14:
	or.b32  	%r494, %r531, %r611;
	or.b32  	%r495, %r494, %r532;
	or.b32  	%r496, %r495, %r612;
	or.b32  	%r497, %r547, %r595;
	or.b32  	%r498, %r497, %r548;
	or.b32  	%r499, %r498, %r596;
	or.b32  	%r500, %r496, %r499;
	setp.lt.s32 	%p14, %r500, 0;
	@%p14 bra 	$L__BB1_16;
	or.b32  	%r501, %r563, %r579;
	or.b32  	%r502, %r501, %r564;
	or.b32  	%r503, %r502, %r580;
	setp.lt.s32 	%p15, %r503, 0;
	add.s32 	%r504, %r618, 16;
	selp.b32 	%r618, %r618, %r504, %p15;
$L__BB1_16:
	or.b32  	%r505, %r533, %r613;
	or.b32  	%r506, %r505, %r534;
	or.b32  	%r507, %r506, %r614;
	or.b32  	%r508, %r549, %r597;
	or.b32  	%r509, %r508, %r550;
	or.b32  	%r510, %r509, %r598;
	or.b32  	%r511, %r507, %r510;
	setp.lt.s32 	%p16, %r511, 0;
	@%p16 bra 	$L__BB1_18;
	or.b32  	%r512, %r565, %r581;
	or.b32  	%r513, %r512, %r566;
	or.b32  	%r514, %r513, %r582;
	setp.lt.s32 	%p17, %r514, 0;
	add.s32 	%r515, %r618, 16;
	selp.b32 	%r618, %r618, %r515, %p17;
$L__BB1_18:
	add.s32 	%r214, %r617, 4;
	add.s32 	%r615, %r615, %r2;
	add.s32 	%r614, %r614, %r2;
	add.s32 	%r613, %r613, %r2;
	add.s32 	%r612, %r612, %r2;
	add.s32 	%r611, %r611, %r2;
	add.s32 	%r610, %r610, %r2;
	add.s32 	%r609, %r609, %r2;
	add.s32 	%r608, %r608, %r2;
	add.s32 	%r607, %r607, %r2;
	add.s32 	%r606, %r606, %r2;
	add.s32 	%r605, %r605, %r2;
	add.s32 	%r604, %r604, %r2;
	add.s32 	%r603, %r603, %r2;
	add.s32 	%r602, %r602, %r2;
	add.s32 	%r601, %r601, %r2;
	add.s32 	%r600, %r600, %r2;
	add.s32 	%r599, %r599, %r19;
	add.s32 	%r598, %r598, %r19;
	add.s32 	%r597, %r597, %r19;
	add.s32 	%r596, %r596, %r19;
	add.s32 	%r595, %r595, %r19;
	add.s32 	%r594, %r594, %r19;
	add.s32 	%r593, %r593, %r19;
	add.s32 	%r592, %r592, %r19;
	add.s32 	%r591, %r591, %r19;
	add.s32 	%r590, %r590, %r19;
	add.s32 	%r589, %r589, %r19;
	add.s32 	%r588, %r588, %r19;
	add.s32 	%r587, %r587, %r19;
	add.s32 	%r586, %r586, %r19;
	add.s32 	%r585, %r585, %r19;
	add.s32 	%r584, %r584, %r19;
	add.s32 	%r583, %r583, %r36;
	add.s32 	%r582, %r582, %r36;
	add.s32 	%r581, %r581, %r36;
	add.s32 	%r580, %r580, %r36;
	add.s32 	%r579, %r579, %r36;
	add.s32 	%r578, %r578, %r36;
	add.s32 	%r577, %r577, %r36;
	add.s32 	%r576, %r576, %r36;
	add.s32 	%r575, %r575, %r36;
	add.s32 	%r574, %r574, %r36;
	add.s32 	%r573, %r573, %r36;
	add.s32 	%r572, %r572, %r36;
	add.s32 	%r571, %r571, %r36;
	add.s32 	%r570, %r570, %r36;
	add.s32 	%r569, %r569, %r36;
	add.s32 	%r568, %r568, %r36;
	add.s32 	%r567, %r567, %r36;
	add.s32 	%r566, %r566, %r36;
	add.s32 	%r565, %r565, %r36;
	add.s32 	%r564, %r564, %r36;
	add.s32 	%r563, %r563, %r36;
	add.s32 	%r562, %r562, %r36;
	add.s32 	%r561, %r561, %r36;
	add.s32 	%r560, %r560, %r36;
	add.s32 	%r559, %r559, %r36;
	add.s32 	%r558, %r558, %r36;
	add.s32 	%r557, %r557, %r36;
	add.s32 	%r556, %r556, %r36;
	add.s32 	%r555, %r555, %r36;
	add.s32 	%r554, %r554, %r36;
	add.s32 	%r553, %r553, %r36;
	add.s32 	%r552, %r552, %r36;
	add.s32 	%r551, %r551, %r19;
	add.s32 	%r550, %r550, %r19;
	add.s32 	%r549, %r549, %r19;
	add.s32 	%r548, %r548, %r19;
	add.s32 	%r547, %r547, %r19;
	add.s32 	%r546, %r546, %r19;
	add.s32 	%r545, %r545, %r19;
	add.s32 	%r544, %r544, %r19;
	add.s32 	%r543, %r543, %r19;
	add.s32 	%r542, %r542, %r19;
	add.s32 	%r541, %r541, %r19;
	add.s32 	%r540, %r540, %r19;
	add.s32 	%r539, %r539, %r19;
	add.s32 	%r538, %r538, %r19;
	add.s32 	%r537, %r537, %r19;
	add.s32 	%r536, %r536, %r19;
	add.s32 	%r535, %r535, %r2;
	add.s32 	%r534, %r534, %r2;
	add.s32 	%r533, %r533, %r2;
	add.s32 	%r532, %r532, %r2;
	add.s32 	%r531, %r531, %r2;
	add.s32 	%r530, %r530, %r2;
	add.s32 	%r529, %r529, %r2;
	add.s32 	%r528, %r528, %r2;
	add.s32 	%r527, %r527, %r2;
	add.s32 	%r526, %r526, %r2;
	add.s32 	%r525, %r525, %r2;
	add.s32 	%r524, %r524, %r2;
	add.s32 	%r523, %r523, %r2;
	add.s32 	%r522, %r522, %r2;
	add.s32 	%r521, %r521, %r2;
	add.s32 	%r520, %r520, %r2;
	setp.lt.u32 	%p18, %r617, 28;
	mov.u32 	%r617, %r214;
	@%p18 bra 	$L__BB1_2;
	ld.param.u64 	%rd10, [_Z18fine_raster_kernelPK8TrianglePi_param_1];
	mov.u32 	%r516, %ctaid.x;
	mov.u32 	%r517, %ntid.x;
	mov.u32 	%r518, %tid.x;
	mad.lo.s32 	%r519, %r516, %r517, %r518;
	cvta.to.global.u64 	%rd6, %rd10;
	mul.wide.s32 	%rd7, %r519, 4;
	add.s64 	%rd8, %rd6, %rd7;
	st.global.u32 	[%rd8], %r618;
$L__BB1_20:
	ret;

}
	// .globl	_Z23fine_raster_smem_kernelPK8TrianglePi
.visible .entry _Z23fine_raster_smem_kernelPK8TrianglePi(
	.param .u64 .ptr .align 1 _Z23fine_raster_smem_kernelPK8TrianglePi_param_0,
	.param .u64 .ptr .align 1 _Z23fine_raster_smem_kernelPK8TrianglePi_param_1
)
{
	.reg .pred 	%p<12>;
	.reg .b32 	%r<663>;
	.reg .b64 	%rd<10>;
	// demoted variable
	.shared .align 8 .b8 _ZZ23fine_raster_smem_kernelPK8TrianglePiE14triangle_cache[6144];
	// demoted variable
	.shared .align 4 .b8 _ZZ23fine_raster_smem_kernelPK8TrianglePiE18block_pixel_counts[1024];
	ld.param.u64 	%rd1, [_Z23fine_raster_smem_kernelPK8TrianglePi_param_0];
	mov.u32 	%r297, %tid.x;
	mov.u32 	%r298, %ctaid.x;
	shl.b32 	%r299, %r298, 8;
	add.s32 	%r1, %r299, %r297;
	setp.gt.s32 	%p1, %r1, 255;
	shl.b32 	%r300, %r297, 2;
	mov.u32 	%r301, _ZZ23fine_raster_smem_kernelPK8TrianglePiE18block_pixel_counts;
	add.s32 	%r2, %r301, %r300;
	mov.u32 	%r302, _ZZ23fine_raster_smem_kernelPK8TrianglePiE14triangle_cache;
	mad.lo.s32 	%r3, %r297, 24, %r302;
	@%p1 bra 	$L__BB2_2;
	cvta.to.global.u64 	%rd3, %rd1;
	mov.b32 	%r303, 0;
	st.shared.u32 	[%r2], %r303;
	mul.wide.s32 	%rd4, %r1, 24;
	add.s64 	%rd5, %rd3, %rd4;
	ld.global.nc.v2.u32 	{%r304, %r305}, [%rd5];
	ld.global.nc.v2.u32 	{%r306, %r307}, [%rd5+8];
	ld.global.nc.v2.u32 	{%r308, %r309}, [%rd5+16];
	st.shared.v2.u32 	[%r3], {%r304, %r305};
	st.shared.v2.u32 	[%r3+8], {%r306, %r307};
	st.shared.v2.u32 	[%r3+16], {%r308, %r309};
$L__BB2_2:
	bar.sync 	0;
	setp.gt.s32 	%p2, %r1, 255;
	@%p2 bra 	$L__BB2_22;
	mov.u32 	%r311, %tid.x;
	mov.u32 	%r312, _ZZ23fine_raster_smem_kernelPK8TrianglePiE14triangle_cache;
	mad.lo.s32 	%r313, %r311, 24, %r312;
	ld.shared.v2.u32 	{%r314, %r315}, [%r313];
	ld.shared.v2.u32 	{%r316, %r317}, [%r313+8];
	ld.shared.v2.u32 	{%r318, %r319}, [%r313+16];
	sub.s32 	%r320, %r319, %r317;
	sub.s32 	%r321, %r316, %r318;
	sub.s32 	%r322, %r315, %r319;
	sub.s32 	%r323, %r318, %r314;
	sub.s32 	%r324, %r317, %r315;
	sub.s32 	%r325, %r314, %r316;
	mul.lo.s32 	%r326, %r316, %r320;
	sub.s32 	%r327, 3, %r316;
	mul.lo.s32 	%r328, %r327, %r320;
	mul.lo.s32 	%r329, %r318, %r322;
	sub.s32 	%r330, 3, %r318;
	mul.lo.s32 	%r331, %r330, %r322;
	mul.lo.s32 	%r332, %r314, %r324;
	sub.s32 	%r333, 3, %r314;
	mul.lo.s32 	%r334, %r333, %r324;
	sub.s32 	%r335, 7, %r316;
	mul.lo.s32 	%r336, %r335, %r320;
	sub.s32 	%r337, 7, %r318;
	mul.lo.s32 	%r338, %r337, %r322;
	sub.s32 	%r339, 7, %r314;
	mul.lo.s32 	%r340, %r339, %r324;
	sub.s32 	%r341, 11, %r316;
	mul.lo.s32 	%r342, %r341, %r320;
	sub.s32 	%r343, 11, %r318;
	mul.lo.s32 	%r344, %r343, %r322;
	sub.s32 	%r345, 11, %r314;
	mul.lo.s32 	%r346, %r345, %r324;
	sub.s32 	%r347, 15, %r316;
	mul.lo.s32 	%r348, %r347, %r320;
	sub.s32 	%r349, 15, %r318;
	mul.lo.s32 	%r350, %r349, %r322;
	sub.s32 	%r351, 15, %r314;
	mul.lo.s32 	%r352, %r351, %r324;
	sub.s32 	%r353, 19, %r316;
	mul.lo.s32 	%r354, %r353, %r320;
	sub.s32 	%r355, 19, %r318;
	mul.lo.s32 	%r356, %r355, %r322;
	sub.s32 	%r357, 19, %r314;
	mul.lo.s32 	%r358, %r357, %r324;
	sub.s32 	%r359, 23, %r316;
	mul.lo.s32 	%r360, %r359, %r320;
	sub.s32 	%r361, 23, %r318;
	mul.lo.s32 	%r362, %r361, %r322;
	sub.s32 	%r363, 23, %r314;
	mul.lo.s32 	%r364, %r363, %r324;
	sub.s32 	%r365, 27, %r316;
	mul.lo.s32 	%r366, %r365, %r320;
	sub.s32 	%r367, 27, %r318;
	mul.lo.s32 	%r368, %r367, %r322;
	sub.s32 	%r369, 27, %r314;
	mul.lo.s32 	%r370, %r369, %r324;
	sub.s32 	%r371, 31, %r316;
	mul.lo.s32 	%r372, %r371, %r320;
	sub.s32 	%r373, 31, %r318;
	mul.lo.s32 	%r374, %r373, %r322;
	sub.s32 	%r375, 31, %r314;
	mul.lo.s32 	%r376, %r375, %r324;
	sub.s32 	%r377, 3, %r317;
	mul.lo.s32 	%r378, %r321, %r377;
	sub.s32 	%r661, %r378, %r326;
	shl.b32 	%r379, %r316, 2;
	shl.b32 	%r380, %r318, 2;
	sub.s32 	%r5, %r379, %r380;
	add.s32 	%r660, %r372, %r378;
	add.s32 	%r658, %r366, %r378;
	add.s32 	%r381, %r658, %r319;
	sub.s32 	%r659, %r381, %r317;
	add.s32 	%r656, %r360, %r378;
	add.s32 	%r382, %r656, %r319;
	sub.s32 	%r657, %r382, %r317;
	add.s32 	%r654, %r354, %r378;
	add.s32 	%r383, %r654, %r319;
	sub.s32 	%r655, %r383, %r317;
	add.s32 	%r652, %r348, %r378;
	add.s32 	%r384, %r652, %r319;
	sub.s32 	%r653, %r384, %r317;
	add.s32 	%r650, %r342, %r378;
	add.s32 	%r385, %r650, %r319;
	sub.s32 	%r651, %r385, %r317;
	add.s32 	%r648, %r336, %r378;
	add.s32 	%r386, %r648, %r319;
	sub.s32 	%r649, %r386, %r317;
	add.s32 	%r646, %r378, %r328;
	add.s32 	%r387, %r646, %r319;
	sub.s32 	%r647, %r387, %r317;
	sub.s32 	%r388, 3, %r319;
	mul.lo.s32 	%r389, %r323, %r388;
	sub.s32 	%r645, %r389, %r329;
	shl.b32 	%r390, %r314, 2;
	sub.s32 	%r22, %r380, %r390;
	add.s32 	%r644, %r374, %r389;
	add.s32 	%r642, %r368, %r389;
	add.s32 	%r391, %r642, %r315;
	sub.s32 	%r643, %r391, %r319;
	add.s32 	%r640, %r362, %r389;
	add.s32 	%r392, %r640, %r315;
	sub.s32 	%r641, %r392, %r319;
	add.s32 	%r638, %r356, %r389;
	add.s32 	%r393, %r638, %r315;
	sub.s32 	%r639, %r393, %r319;
	add.s32 	%r636, %r350, %r389;
	add.s32 	%r394, %r636, %r315;
	sub.s32 	%r637, %r394, %r319;
	add.s32 	%r634, %r344, %r389;
	add.s32 	%r395, %r634, %r315;
	sub.s32 	%r635, %r395, %r319;
	add.s32 	%r632, %r338, %r389;
	add.s32 	%r396, %r632, %r315;
	sub.s32 	%r633, %r396, %r319;
	add.s32 	%r630, %r389, %r331;
	add.s32 	%r397, %r630, %r315;
	sub.s32 	%r631, %r397, %r319;
	sub.s32 	%r398, 3, %r315;
	mul.lo.s32 	%r399, %r325, %r398;
	sub.s32 	%r629, %r399, %r332;
	sub.s32 	%r39, %r390, %r379;
	add.s32 	%r628, %r376, %r399;
	add.s32 	%r626, %r370, %r399;
	add.s32 	%r400, %r626, %r317;
	sub.s32 	%r627, %r400, %r315;
	add.s32 	%r624, %r364, %r399;
	add.s32 	%r401, %r624, %r317;
	sub.s32 	%r625, %r401, %r315;
	add.s32 	%r622, %r358, %r399;
	add.s32 	%r402, %r622, %r317;
	sub.s32 	%r623, %r402, %r315;
	add.s32 	%r620, %r352, %r399;
	add.s32 	%r403, %r620, %r317;
	sub.s32 	%r621, %r403, %r315;
	add.s32 	%r618, %r346, %r399;
	add.s32 	%r404, %r618, %r317;
	sub.s32 	%r619, %r404, %r315;
	add.s32 	%r616, %r340, %r399;
	add.s32 	%r405, %r616, %r317;
	sub.s32 	%r617, %r405, %r315;
	add.s32 	%r614, %r399, %r334;
	add.s32 	%r406, %r614, %r317;
	sub.s32 	%r615, %r406, %r315;
	mul.lo.s32 	%r407, %r315, %r325;
	add.s32 	%r408, %r407, %r332;
	neg.s32 	%r613, %r408;
	sub.s32 	%r612, %r376, %r407;
	not.b32 	%r409, %r314;
	add.s32 	%r410, %r409, %r316;
	mad.lo.s32 	%r411, %r315, %r410, %r317;
	add.s32 	%r611, %r411, %r370;
	sub.s32 	%r610, %r370, %r407;
	add.s32 	%r609, %r411, %r364;
	sub.s32 	%r608, %r364, %r407;
	add.s32 	%r607, %r411, %r358;
	sub.s32 	%r606, %r358, %r407;
	add.s32 	%r605, %r411, %r352;
	sub.s32 	%r604, %r352, %r407;
	add.s32 	%r603, %r411, %r346;
	sub.s32 	%r602, %r346, %r407;
	add.s32 	%r601, %r411, %r340;
	sub.s32 	%r600, %r340, %r407;
	add.s32 	%r599, %r411, %r334;
	sub.s32 	%r598, %r334, %r407;
	mul.lo.s32 	%r412, %r319, %r323;
	add.s32 	%r413, %r412, %r329;
	neg.s32 	%r597, %r413;
	sub.s32 	%r596, %r374, %r412;
	not.b32 	%r414, %r318;
	add.s32 	%r415, %r414, %r314;
	mad.lo.s32 	%r416, %r319, %r415, %r315;
	add.s32 	%r595, %r416, %r368;
	sub.s32 	%r594, %r368, %r412;
	add.s32 	%r593, %r416, %r362;
	sub.s32 	%r592, %r362, %r412;
	add.s32 	%r591, %r416, %r356;
	sub.s32 	%r590, %r356, %r412;
	add.s32 	%r589, %r416, %r350;
	sub.s32 	%r588, %r350, %r412;
	add.s32 	%r587, %r416, %r344;
	sub.s32 	%r586, %r344, %r412;
	add.s32 	%r585, %r416, %r338;
	sub.s32 	%r584, %r338, %r412;
	add.s32 	%r583, %r416, %r331;
	sub.s32 	%r582, %r331, %r412;
	mul.lo.s32 	%r417, %r317, %r321;
	add.s32 	%r418, %r417, %r326;
	neg.s32 	%r581, %r418;
	sub.s32 	%r580, %r372, %r417;
	not.b32 	%r419, %r316;
	add.s32 	%r420, %r419, %r318;
	mad.lo.s32 	%r421, %r317, %r420, %r319;
	add.s32 	%r579, %r421, %r366;
	sub.s32 	%r578, %r366, %r417;
	add.s32 	%r577, %r421, %r360;
	sub.s32 	%r576, %r360, %r417;
	add.s32 	%r575, %r421, %r354;
	sub.s32 	%r574, %r354, %r417;
	add.s32 	%r573, %r421, %r348;
	sub.s32 	%r572, %r348, %r417;
	add.s32 	%r571, %r421, %r342;
	sub.s32 	%r570, %r342, %r417;
	add.s32 	%r569, %r421, %r336;
	sub.s32 	%r568, %r336, %r417;
	add.s32 	%r567, %r421, %r328;
	sub.s32 	%r566, %r328, %r417;
	mov.b32 	%r662, 0;
$L__BB2_4:
	or.b32  	%r422, %r661, %r581;
	or.b32  	%r423, %r422, %r566;
	or.b32  	%r424, %r423, %r646;
	or.b32  	%r425, %r645, %r597;
	or.b32  	%r426, %r425, %r582;
	or.b32  	%r427, %r426, %r630;
	or.b32  	%r428, %r629, %r613;
	or.b32  	%r429, %r428, %r598;
	or.b32  	%r430, %r429, %r614;
	or.b32  	%r431, %r424, %r427;
	or.b32  	%r432, %r431, %r430;
	setp.lt.s32 	%p3, %r432, 0;
	@%p3 bra 	$L__BB2_6;
	mov.u32 	%r433, %tid.x;
	shl.b32 	%r434, %r433, 2;
	mov.u32 	%r435, _ZZ23fine_raster_smem_kernelPK8TrianglePiE18block_pixel_counts;
	add.s32 	%r436, %r435, %r434;
	ld.shared.u32 	%r437, [%r436];
	add.s32 	%r438, %r437, 16;
	st.shared.u32 	[%r436], %r438;
$L__BB2_6:
	or.b32  	%r439, %r647, %r567;
	or.b32  	%r440, %r439, %r568;
	or.b32  	%r441, %r440, %r648;
	or.b32  	%r442, %r631, %r583;
	or.b32  	%r443, %r442, %r584;
	or.b32  	%r444, %r443, %r632;
	or.b32  	%r445, %r615, %r599;
	or.b32  	%r446, %r445, %r600;
	or.b32  	%r447, %r446, %r616;
	or.b32  	%r448, %r441, %r444;
	or.b32  	%r449, %r448, %r447;
	setp.lt.s32 	%p4, %r449, 0;
	@%p4 bra 	$L__BB2_8;
	mov.u32 	%r450, %tid.x;
	shl.b32 	%r451, %r450, 2;
	mov.u32 	%r452, _ZZ23fine_raster_smem_kernelPK8TrianglePiE18block_pixel_counts;
	add.s32 	%r453, %r452, %r451;
	ld.shared.u32 	%r454, [%r453];
	add.s32 	%r455, %r454, 16;
	st.shared.u32 	[%r453], %r455;
$L__BB2_8:
	or.b32  	%r456, %r649, %r569;
	or.b32  	%r457, %r456, %r570;
	or.b32  	%r458, %r457, %r650;
	or.b32  	%r459, %r633, %r585;
	or.b32  	%r460, %r459, %r586;
	or.b32  	%r461, %r460, %r634;
	or.b32  	%r462, %r617, %r601;
	or.b32  	%r463, %r462, %r602;
	or.b32  	%r464, %r463, %r618;
	or.b32  	%r465, %r458, %r461;
	or.b32  	%r466, %r465, %r464;
	setp.lt.s32 	%p5, %r466, 0;
	@%p5 bra 	$L__BB2_10;
	mov.u32 	%r467, %tid.x;
	shl.b32 	%r468, %r467, 2;
	mov.u32 	%r469, _ZZ23fine_raster_smem_kernelPK8TrianglePiE18block_pixel_counts;
	add.s32 	%r470, %r469, %r468;
	ld.shared.u32 	%r471, [%r470];
	add.s32 	%r472, %r471, 16;
	st.shared.u32 	[%r470], %r472;
$L__BB2_10:
	or.b32  	%r473, %r651, %r571;
	or.b32  	%r474, %r473, %r572;
	or.b32  	%r475, %r474, %r652;
	or.b32  	%r476, %r635, %r587;
	or.b32  	%r477, %r476, %r588;
	or.b32  	%r478, %r477, %r636;
	or.b32  	%r479, %r619, %r603;
	or.b32  	%r480, %r479, %r604;
	or.b32  	%r481, %r480, %r620;
	or.b32  	%r482, %r475, %r478;
	or.b32  	%r483, %r482, %r481;
	setp.lt.s32 	%p6, %r483, 0;
	@%p6 bra 	$L__BB2_12;
	mov.u32 	%r484, %tid.x;
	shl.b32 	%r485, %r484, 2;
	mov.u32 	%r486, _ZZ23fine_raster_smem_kernelPK8TrianglePiE18block_pixel_counts;
	add.s32 	%r487, %r486, %r485;
	ld.shared.u32 	%r488, [%r487];
	add.s32 	%r489, %r488, 16;
	st.shared.u32 	[%r487], %r489;
$L__BB2_12:
	or.b32  	%r490, %r653, %r573;
	or.b32  	%r491, %r490, %r574;
	or.b32  	%r492, %r491, %r654;
	or.b32  	%r493, %r637, %r589;
	or.b32  	%r494, %r493, %r590;
	or.b32  	%r495, %r494, %r638;
	or.b32  	%r496, %r621, %r605;
	or.b32  	%r497, %r496, %r606;
	or.b32  	%r498, %r497, %r622;
	or.b32  	%r499, %r492, %r495;
	or.b32  	%r500, %r499, %r498;
	setp.lt.s32 	%p7, %r500, 0;
	@%p7 bra 	$L__BB2_14;
	mov.u32 	%r501, %tid.x;
	shl.b32 	%r502, %r501, 2;
	mov.u32 	%r503, _ZZ23fine_raster_smem_kernelPK8TrianglePiE18block_pixel_counts;
	add.s32 	%r504, %r503, %r502;
	ld.shared.u32 	%r505, [%r504];
	add.s32 	%r506, %r505, 16;
	st.shared.u32 	[%r504], %r506;
$L__BB2_14:
	or.b32  	%r507, %r655, %r575;
	or.b32  	%r508, %r507, %r576;
	or.b32  	%r509, %r508, %r656;
	or.b32  	%r510, %r639, %r591;
	or.b32  	%r511, %r510, %r592;
	or.b32  	%r512, %r511, %r640;
	or.b32  	%r513, %r623, %r607;
	or.b32  	%r514, %r513, %r608;
	or.b32  	%r515, %r514, %r624;
	or.b32  	%r516, %r509, %r512;
	or.b32  	%r517, %r516, %r515;
	setp.lt.s32 	%p8, %r517, 0;
	@%p8 bra 	$L__BB2_16;
	mov.u32 	%r518, %tid.x;
	shl.b32 	%r519, %r518, 2;
	mov.u32 	%r520, _ZZ23fine_raster_smem_kernelPK8TrianglePiE18block_pixel_counts;
	add.s32 	%r521, %r520, %r519;
	ld.shared.u32 	%r522, [%r521];
	add.s32 	%r523, %r522, 16;
	st.shared.u32 	[%r521], %r523;
$L__BB2_16:
	or.b32  	%r524, %r657, %r577;
	or.b32  	%r525, %r524, %r578;
	or.b32  	%r526, %r525, %r658;
	or.b32  	%r527, %r641, %r593;
	or.b32  	%r528, %r527, %r594;
	or.b32  	%r529, %r528, %r642;
	or.b32  	%r530, %r625, %r609;
	or.b32  	%r531, %r530, %r610;
	or.b32  	%r532, %r531, %r626;
	or.b32  	%r533, %r526, %r529;
	or.b32  	%r534, %r533, %r532;
	setp.lt.s32 	%p9, %r534, 0;
	@%p9 bra 	$L__BB2_18;
	mov.u32 	%r535, %tid.x;
	shl.b32 	%r536, %r535, 2;
	mov.u32 	%r537, _ZZ23fine_raster_smem_kernelPK8TrianglePiE18block_pixel_counts;
	add.s32 	%r538, %r537, %r536;
	ld.shared.u32 	%r539, [%r538];
	add.s32 	%r540, %r539, 16;
	st.shared.u32 	[%r538], %r540;
$L__BB2_18:
	or.b32  	%r541, %r659, %r579;
	or.b32  	%r542, %r541, %r580;
	or.b32  	%r543, %r542, %r660;
	or.b32  	%r544, %r643, %r595;
	or.b32  	%r545, %r544, %r596;
	or.b32  	%r546, %r545, %r644;
	or.b32  	%r547, %r627, %r611;
	or.b32  	%r548, %r547, %r612;
	or.b32  	%r549, %r548, %r628;
	or.b32  	%r550, %r543, %r546;
	or.b32  	%r551, %r550, %r549;
	setp.lt.s32 	%p10, %r551, 0;
	@%p10 bra 	$L__BB2_20;
	mov.u32 	%r552, %tid.x;
	shl.b32 	%r553, %r552, 2;
	mov.u32 	%r554, _ZZ23fine_raster_smem_kernelPK8TrianglePiE18block_pixel_counts;
	add.s32 	%r555, %r554, %r553;
	ld.shared.u32 	%r556, [%r555];
	add.s32 	%r557, %r556, 16;
	st.shared.u32 	[%r555], %r557;
$L__BB2_20:
	add.s32 	%r200, %r662, 4;
	add.s32 	%r661, %r661, %r5;
	add.s32 	%r660, %r660, %r5;
	add.s32 	%r659, %r659, %r5;
	add.s32 	%r658, %r658, %r5;
	add.s32 	%r657, %r657, %r5;
	add.s32 	%r656, %r656, %r5;
	add.s32 	%r655, %r655, %r5;
	add.s32 	%r654, %r654, %r5;
	add.s32 	%r653, %r653, %r5;
	add.s32 	%r652, %r652, %r5;
	add.s32 	%r651, %r651, %r5;
	add.s32 	%r650, %r650, %r5;
	add.s32 	%r649, %r649, %r5;
	add.s32 	%r648, %r648, %r5;
	add.s32 	%r647, %r647, %r5;
	add.s32 	%r646, %r646, %r5;
	add.s32 	%r645, %r645, %r22;
	add.s32 	%r644, %r644, %r22;
	add.s32 	%r643, %r643, %r22;
	add.s32 	%r642, %r642, %r22;
	add.s32 	%r641, %r641, %r22;
	add.s32 	%r640, %r640, %r22;
	add.s32 	%r639, %r639, %r22;
	add.s32 	%r638, %r638, %r22;
	add.s32 	%r637, %r637, %r22;
	add.s32 	%r636, %r636, %r22;
	add.s32 	%r635, %r635, %r22;
	add.s32 	%r634, %r634, %r22;
	add.s32 	%r633, %r633, %r22;
	add.s32 	%r632, %r632, %r22;
	add.s32 	%r631, %r631, %r22;
	add.s32 	%r630, %r630, %r22;
	add.s32 	%r629, %r629, %r39;
	add.s32 	%r628, %r628, %r39;
	add.s32 	%r627, %r627, %r39;
	add.s32 	%r626, %r626, %r39;
	add.s32 	%r625, %r625, %r39;
	add.s32 	%r624, %r624, %r39;
	add.s32 	%r623, %r623, %r39;
	add.s32 	%r622, %r622, %r39;
	add.s32 	%r621, %r621, %r39;
	add.s32 	%r620, %r620, %r39;
	add.s32 	%r619, %r619, %r39;
	add.s32 	%r618, %r618, %r39;
	add.s32 	%r617, %r617, %r39;
	add.s32 	%r616, %r616, %r39;
	add.s32 	%r615, %r615, %r39;
	add.s32 	%r614, %r614, %r39;
	add.s32 	%r613, %r613, %r39;
	add.s32 	%r612, %r612, %r39;
	add.s32 	%r611, %r611, %r39;
	add.s32 	%r610, %r610, %r39;
	add.s32 	%r609, %r609, %r39;
	add.s32 	%r608, %r608, %r39;
	add.s32 	%r607, %r607, %r39;
	add.s32 	%r606, %r606, %r39;
	add.s32 	%r605, %r605, %r39;
	add.s32 	%r604, %r604, %r39;
	add.s32 	%r603, %r603, %r39;
	add.s32 	%r602, %r602, %r39;
	add.s32 	%r601, %r601, %r39;
	add.s32 	%r600, %r600, %r39;
	add.s32 	%r599, %r599, %r39;
	add.s32 	%r598, %r598, %r39;
	add.s32 	%r597, %r597, %r22;
	add.s32 	%r596, %r596, %r22;
	add.s32 	%r595, %r595, %r22;
	add.s32 	%r594, %r594, %r22;
	add.s32 	%r593, %r593, %r22;
	add.s32 	%r592, %r592, %r22;
	add.s32 	%r591, %r591, %r22;
	add.s32 	%r590, %r590, %r22;
	add.s32 	%r589, %r589, %r22;
	add.s32 	%r588, %r588, %r22;
	add.s32 	%r587, %r587, %r22;
	add.s32 	%r586, %r586, %r22;
	add.s32 	%r585, %r585, %r22;
	add.s32 	%r584, %r584, %r22;
	add.s32 	%r583, %r583, %r22;
	add.s32 	%r582, %r582, %r22;
	add.s32 	%r581, %r581, %r5;
	add.s32 	%r580, %r580, %r5;
	add.s32 	%r579, %r579, %r5;
	add.s32 	%r578, %r578, %r5;
	add.s32 	%r577, %r577, %r5;
	add.s32 	%r576, %r576, %r5;
	add.s32 	%r575, %r575, %r5;
	add.s32 	%r574, %r574, %r5;
	add.s32 	%r573, %r573, %r5;
	add.s32 	%r572, %r572, %r5;
	add.s32 	%r571, %r571, %r5;
	add.s32 	%r570, %r570, %r5;
	add.s32 	%r569, %r569, %r5;
	add.s32 	%r568, %r568, %r5;
	add.s32 	%r567, %r567, %r5;
	add.s32 	%r566, %r566, %r5;
	setp.lt.u32 	%p11, %r662, 28;
	mov.u32 	%r662, %r200;
	@%p11 bra 	$L__BB2_4;
	ld.param.u64 	%rd9, [_Z23fine_raster_smem_kernelPK8TrianglePi_param_1];
	bar.sync 	0;
	bar.sync 	0;
	mov.u32 	%r558, %tid.x;
	shl.b32 	%r559, %r558, 2;
	mov.u32 	%r560, _ZZ23fine_raster_smem_kernelPK8TrianglePiE18block_pixel_counts;
	add.s32 	%r561, %r560, %r559;
	ld.shared.u32 	%r562, [%r561];
	mov.u32 	%r563, %ctaid.x;
	shl.b32 	%r564, %r563, 8;
	add.s32 	%r565, %r564, %r558;
	cvta.to.global.u64 	%rd6, %rd9;
	mul.wide.s32 	%rd7, %r565, 4;
	add.s64 	%rd8, %rd6, %rd7;
	st.global.u32 	[%rd8], %r562;
$L__BB2_22:
	ret;

}
	// .globl	_Z22fine_raster_kernel_newPK8TrianglePi
.visible .entry _Z22fine_raster_kernel_newPK8TrianglePi(
	.param .u64 .ptr .align 1 _Z22fine_raster_kernel_newPK8TrianglePi_param_0,
	.param .u64 .ptr .align 1 _Z22fine_raster_kernel_newPK8TrianglePi_param_1
)
{
	.reg .pred 	%p<19>;
	.reg .b32 	%r<650>;
	.reg .b64 	%rd<11>;

	mov.u32 	%r311, %tid.x;
	mov.u32 	%r312, %ctaid.x;
	mov.u32 	%r313, %ntid.x;
	mad.lo.s32 	%r314, %r312, %r313, %r311;
	setp.gt.s32 	%p1, %r314, 255;
	@%p1 bra 	$L__BB3_20;
	ld.param.u64 	%rd9, [_Z22fine_raster_kernel_newPK8TrianglePi_param_0];
	cvta.to.global.u64 	%rd3, %rd9;
	mov.u32 	%r316, %ctaid.x;
	mov.u32 	%r317, %ntid.x;
	mov.u32 	%r318, %tid.x;
	mad.lo.s32 	%r319, %r316, %r317, %r318;
	mul.wide.s32 	%rd4, %r319, 24;
	add.s64 	%rd5, %rd3, %rd4;
	ld.global.nc.v2.u32 	{%r320, %r321}, [%rd5];
	ld.global.nc.v2.u32 	{%r322, %r323}, [%rd5+8];
	ld.global.nc.v2.u32 	{%r324, %r325}, [%rd5+16];
	sub.s32 	%r326, %r325, %r323;
	sub.s32 	%r327, %r322, %r324;
	sub.s32 	%r328, %r321, %r325;
	sub.s32 	%r329, %r324, %r320;
	sub.s32 	%r330, %r323, %r321;
	sub.s32 	%r331, %r320, %r322;
	mul.lo.s32 	%r332, %r322, %r326;
	mul.lo.s32 	%r333, %r324, %r328;
	mul.lo.s32 	%r334, %r320, %r330;
	sub.s32 	%r335, 7, %r322;
	mul.lo.s32 	%r336, %r335, %r326;
	sub.s32 	%r337, 7, %r324;
	mul.lo.s32 	%r338, %r337, %r328;
	sub.s32 	%r339, 7, %r320;
	mul.lo.s32 	%r340, %r339, %r330;
	sub.s32 	%r341, 15, %r322;
	mul.lo.s32 	%r342, %r341, %r326;
	sub.s32 	%r343, 15, %r324;
	mul.lo.s32 	%r344, %r343, %r328;
	sub.s32 	%r345, 15, %r320;
	mul.lo.s32 	%r346, %r345, %r330;
	sub.s32 	%r347, 23, %r322;
	mul.lo.s32 	%r348, %r347, %r326;
	sub.s32 	%r349, 23, %r324;
	mul.lo.s32 	%r350, %r349, %r328;
	sub.s32 	%r351, 23, %r320;
	mul.lo.s32 	%r352, %r351, %r330;
	sub.s32 	%r353, 31, %r322;
	mul.lo.s32 	%r354, %r353, %r326;
	sub.s32 	%r355, 31, %r324;
	mul.lo.s32 	%r356, %r355, %r328;
	sub.s32 	%r357, 31, %r320;
	mul.lo.s32 	%r358, %r357, %r330;
	sub.s32 	%r359, 7, %r323;
	mul.lo.s32 	%r360, %r327, %r359;
	add.s32 	%r639, %r354, %r360;
	shl.b32 	%r361, %r322, 3;
	shl.b32 	%r362, %r324, 3;
	sub.s32 	%r2, %r361, %r362;
	add.s32 	%r363, %r325, %r348;
	add.s32 	%r364, %r363, %r360;
	sub.s32 	%r638, %r364, %r323;
	add.s32 	%r637, %r348, %r360;
	add.s32 	%r365, %r325, %r342;
	add.s32 	%r366, %r365, %r360;
	sub.s32 	%r636, %r366, %r323;
	add.s32 	%r635, %r342, %r360;
	sub.s32 	%r634, %r360, %r332;
	add.s32 	%r632, %r360, %r336;
	add.s32 	%r367, %r632, %r325;
	sub.s32 	%r633, %r367, %r323;
	sub.s32 	%r368, 7, %r325;
	mul.lo.s32 	%r369, %r329, %r368;
	add.s32 	%r631, %r356, %r369;
	shl.b32 	%r370, %r320, 3;
	sub.s32 	%r11, %r362, %r370;
	add.s32 	%r371, %r321, %r350;
	add.s32 	%r372, %r371, %r369;
	sub.s32 	%r630, %r372, %r325;
	add.s32 	%r629, %r350, %r369;
	add.s32 	%r373, %r321, %r344;
	add.s32 	%r374, %r373, %r369;
	sub.s32 	%r628, %r374, %r325;
	add.s32 	%r627, %r344, %r369;
	sub.s32 	%r626, %r369, %r333;
	add.s32 	%r624, %r369, %r338;
	add.s32 	%r375, %r624, %r321;
	sub.s32 	%r625, %r375, %r325;
	sub.s32 	%r376, 7, %r321;
	mul.lo.s32 	%r377, %r331, %r376;
	add.s32 	%r623, %r358, %r377;
	sub.s32 	%r20, %r370, %r361;
	add.s32 	%r378, %r323, %r352;
	add.s32 	%r379, %r378, %r377;
	sub.s32 	%r622, %r379, %r321;
	add.s32 	%r621, %r352, %r377;
	add.s32 	%r380, %r323, %r346;
	add.s32 	%r381, %r380, %r377;
	sub.s32 	%r620, %r381, %r321;
	add.s32 	%r619, %r346, %r377;
	sub.s32 	%r618, %r377, %r334;
	add.s32 	%r616, %r377, %r340;
	add.s32 	%r382, %r616, %r323;
	sub.s32 	%r617, %r382, %r321;
	sub.s32 	%r383, 4, %r323;
	mul.lo.s32 	%r384, %r327, %r383;
	sub.s32 	%r615, %r384, %r332;
	sub.s32 	%r385, 4, %r325;
	mul.lo.s32 	%r386, %r329, %r385;
	sub.s32 	%r614, %r386, %r333;
	sub.s32 	%r387, 4, %r321;
	mul.lo.s32 	%r388, %r331, %r387;
	sub.s32 	%r613, %r388, %r334;
	sub.s32 	%r389, 3, %r323;
	mul.lo.s32 	%r390, %r327, %r389;
	add.s32 	%r611, %r354, %r390;
	add.s32 	%r391, %r611, %r322;
	sub.s32 	%r612, %r391, %r324;
	add.s32 	%r607, %r348, %r390;
	add.s32 	%r392, %r607, %r322;
	sub.s32 	%r610, %r392, %r324;
	add.s32 	%r393, %r322, %r325;
	add.s32 	%r394, %r607, %r393;
	sub.s32 	%r395, %r394, %r324;
	sub.s32 	%r609, %r395, %r323;
	add.s32 	%r396, %r363, %r390;
	sub.s32 	%r608, %r396, %r323;
	add.s32 	%r603, %r342, %r390;
	add.s32 	%r397, %r603, %r322;
	sub.s32 	%r606, %r397, %r324;
	add.s32 	%r398, %r603, %r393;
	sub.s32 	%r399, %r398, %r324;
	sub.s32 	%r605, %r399, %r323;
	add.s32 	%r400, %r365, %r390;
	sub.s32 	%r604, %r400, %r323;
	sub.s32 	%r602, %r390, %r332;
	add.s32 	%r598, %r336, %r390;
	add.s32 	%r401, %r598, %r322;
	sub.s32 	%r601, %r401, %r324;
	add.s32 	%r402, %r598, %r393;
	sub.s32 	%r403, %r402, %r324;
	sub.s32 	%r600, %r403, %r323;
	add.s32 	%r404, %r598, %r325;
	sub.s32 	%r599, %r404, %r323;
	sub.s32 	%r405, 3, %r325;
	mul.lo.s32 	%r406, %r329, %r405;
	add.s32 	%r596, %r356, %r406;
	add.s32 	%r407, %r596, %r324;
	sub.s32 	%r597, %r407, %r320;
	add.s32 	%r592, %r350, %r406;
	add.s32 	%r408, %r592, %r324;
	sub.s32 	%r595, %r408, %r320;
	add.s32 	%r409, %r324, %r321;
	add.s32 	%r410, %r592, %r409;
	sub.s32 	%r411, %r410, %r320;
	sub.s32 	%r594, %r411, %r325;
	add.s32 	%r412, %r371, %r406;
	sub.s32 	%r593, %r412, %r325;
	add.s32 	%r588, %r344, %r406;
	add.s32 	%r413, %r588, %r324;
	sub.s32 	%r591, %r413, %r320;
	add.s32 	%r414, %r588, %r409;
	sub.s32 	%r415, %r414, %r320;
	sub.s32 	%r590, %r415, %r325;
	add.s32 	%r416, %r373, %r406;
	sub.s32 	%r589, %r416, %r325;
	sub.s32 	%r587, %r406, %r333;
	add.s32 	%r583, %r338, %r406;
	add.s32 	%r417, %r583, %r324;
	sub.s32 	%r586, %r417, %r320;
	add.s32 	%r418, %r583, %r409;
	sub.s32 	%r419, %r418, %r320;
	sub.s32 	%r585, %r419, %r325;
	add.s32 	%r420, %r583, %r321;
	sub.s32 	%r584, %r420, %r325;
	sub.s32 	%r421, 3, %r321;
	mul.lo.s32 	%r422, %r331, %r421;
	add.s32 	%r581, %r358, %r422;
	add.s32 	%r423, %r581, %r320;
	sub.s32 	%r582, %r423, %r322;
	add.s32 	%r577, %r352, %r422;
	add.s32 	%r424, %r577, %r320;
	sub.s32 	%r580, %r424, %r322;
	add.s32 	%r425, %r320, %r323;
	add.s32 	%r426, %r577, %r425;
	sub.s32 	%r427, %r426, %r322;
	sub.s32 	%r579, %r427, %r321;
	add.s32 	%r428, %r378, %r422;
	sub.s32 	%r578, %r428, %r321;
	add.s32 	%r573, %r346, %r422;
	add.s32 	%r429, %r573, %r320;
	sub.s32 	%r576, %r429, %r322;
	add.s32 	%r430, %r573, %r425;
	sub.s32 	%r431, %r430, %r322;
	sub.s32 	%r575, %r431, %r321;
	add.s32 	%r432, %r380, %r422;
	sub.s32 	%r574, %r432, %r321;
	sub.s32 	%r572, %r422, %r334;
	add.s32 	%r568, %r340, %r422;
	add.s32 	%r433, %r568, %r320;
	sub.s32 	%r571, %r433, %r322;
	add.s32 	%r434, %r568, %r425;
	sub.s32 	%r435, %r434, %r322;
	sub.s32 	%r570, %r435, %r321;
	add.s32 	%r436, %r568, %r323;
	sub.s32 	%r569, %r436, %r321;
	mul.lo.s32 	%r437, %r321, %r331;
	sub.s32 	%r567, %r358, %r437;
	sub.s32 	%r566, %r352, %r437;
	not.b32 	%r438, %r320;
	add.s32 	%r439, %r438, %r322;
	mad.lo.s32 	%r440, %r321, %r439, %r323;
	add.s32 	%r565, %r440, %r352;
	sub.s32 	%r564, %r346, %r437;
	add.s32 	%r563, %r440, %r346;
	add.s32 	%r441, %r437, %r334;
	neg.s32 	%r562, %r441;
	sub.s32 	%r561, %r340, %r437;
	add.s32 	%r560, %r440, %r340;
	mul.lo.s32 	%r442, %r325, %r329;
	sub.s32 	%r559, %r356, %r442;
	sub.s32 	%r558, %r350, %r442;
	not.b32 	%r443, %r324;
	add.s32 	%r444, %r443, %r320;
	mad.lo.s32 	%r445, %r325, %r444, %r321;
	add.s32 	%r557, %r445, %r350;
	sub.s32 	%r556, %r344, %r442;
	add.s32 	%r555, %r445, %r344;
	add.s32 	%r446, %r442, %r333;
	neg.s32 	%r554, %r446;
	sub.s32 	%r553, %r338, %r442;
	add.s32 	%r552, %r445, %r338;
	mul.lo.s32 	%r447, %r323, %r327;
	sub.s32 	%r551, %r354, %r447;
	sub.s32 	%r550, %r348, %r447;
	not.b32 	%r448, %r322;
	add.s32 	%r449, %r448, %r324;
	mad.lo.s32 	%r450, %r323, %r449, %r325;
	add.s32 	%r549, %r450, %r348;
	sub.s32 	%r548, %r342, %r447;
	add.s32 	%r547, %r450, %r342;
	add.s32 	%r451, %r447, %r332;
	neg.s32 	%r546, %r451;
	sub.s32 	%r545, %r336, %r447;
	add.s32 	%r544, %r450, %r336;
	mov.b32 	%r642, 0;
	mov.u32 	%r641, %r642;
$L__BB3_2:
	or.b32  	%r452, %r546, %r602;
	or.b32  	%r453, %r452, %r545;
	or.b32  	%r454, %r453, %r598;
	or.b32  	%r455, %r554, %r587;
	or.b32  	%r456, %r455, %r553;
	or.b32  	%r457, %r456, %r583;
	or.b32  	%r458, %r454, %r457;
	setp.lt.s32 	%p2, %r458, 0;
	@%p2 bra 	$L__BB3_4;
	or.b32  	%r459, %r562, %r572;
	or.b32  	%r460, %r459, %r561;
	or.b32  	%r461, %r460, %r568;
	setp.lt.s32 	%p3, %r461, 0;
	add.s32 	%r462, %r642, 32;
	selp.b32 	%r642, %r642, %r462, %p3;
$L__BB3_4:
	or.b32  	%r463, %r615, %r634;
	or.b32  	%r464, %r463, %r601;
	or.b32  	%r465, %r464, %r632;
	or.b32  	%r466, %r614, %r626;
	or.b32  	%r467, %r466, %r586;
	or.b32  	%r468, %r467, %r624;
	or.b32  	%r469, %r465, %r468;
	setp.lt.s32 	%p4, %r469, 0;
	@%p4 bra 	$L__BB3_6;
	or.b32  	%r470, %r613, %r618;
	or.b32  	%r471, %r470, %r571;
	or.b32  	%r472, %r471, %r616;
	setp.lt.s32 	%p5, %r472, 0;
	add.s32 	%r473, %r642, 32;
	selp.b32 	%r642, %r642, %r473, %p5;
$L__BB3_6:
	or.b32  	%r474, %r544, %r599;
	or.b32  	%r475, %r474, %r548;
	or.b32  	%r476, %r475, %r603;
	or.b32  	%r477, %r552, %r584;
	or.b32  	%r478, %r477, %r556;
	or.b32  	%r479, %r478, %r588;
	or.b32  	%r480, %r476, %r479;
	setp.lt.s32 	%p6, %r480, 0;
	@%p6 bra 	$L__BB3_8;
	or.b32  	%r481, %r560, %r569;
	or.b32  	%r482, %r481, %r564;
	or.b32  	%r483, %r482, %r573;
	setp.lt.s32 	%p7, %r483, 0;
	add.s32 	%r484, %r642, 32;
	selp.b32 	%r642, %r642, %r484, %p7;
$L__BB3_8:
	or.b32  	%r485, %r600, %r633;
	or.b32  	%r486, %r485, %r606;
	or.b32  	%r487, %r486, %r635;
	or.b32  	%r488, %r585, %r625;
	or.b32  	%r489, %r488, %r591;
	or.b32  	%r490, %r489, %r627;
	or.b32  	%r491, %r487, %r490;
	setp.lt.s32 	%p8, %r491, 0;
	@%p8 bra 	$L__BB3_10;
	or.b32  	%r492, %r570, %r617;
	or.b32  	%r493, %r492, %r576;
	or.b32  	%r494, %r493, %r619;
	setp.lt.s32 	%p9, %r494, 0;
	add.s32 	%r495, %r642, 32;
	selp.b32 	%r642, %r642, %r495, %p9;
$L__BB3_10:
	or.b32  	%r496, %r547, %r604;
	or.b32  	%r497, %r496, %r550;
	or.b32  	%r498, %r497, %r607;
	or.b32  	%r499, %r555, %r589;
	or.b32  	%r500, %r499, %r558;
	or.b32  	%r501, %r500, %r592;
	or.b32  	%r502, %r498, %r501;
	setp.lt.s32 	%p10, %r502, 0;
	@%p10 bra 	$L__BB3_12;
	or.b32  	%r503, %r563, %r574;
	or.b32  	%r504, %r503, %r566;
	or.b32  	%r505, %r504, %r577;
	setp.lt.s32 	%p11, %r505, 0;
	add.s32 	%r506, %r642, 32;
	selp.b32 	%r642, %r642, %r506, %p11;
$L__BB3_12:
	or.b32  	%r507, %r605, %r636;
	or.b32  	%r508, %r507, %r610;
	or.b32  	%r509, %r508, %r637;
	or.b32  	%r510, %r590, %r628;
	or.b32  	%r511, %r510, %r595;
	or.b32  	%r512, %r511, %r629;
	or.b32  	%r513, %r509, %r512;
	setp.lt.s32 	%p12, %r513, 0;
	@%p12 bra 	$L__BB3_14;
	or.b32  	%r514, %r575, %r620;
	or.b32  	%r515, %r514, %r580;
	or.b32  	%r516, %r515, %r621;
	setp.lt.s32 	%p13, %r516, 0;
	add.s32 	%r517, %r642, 32;
	selp.b32 	%r642, %r642, %r517, %p13;
$L__BB3_14:
	or.b32  	%r518, %r549, %r551;
	or.b32  	%r519, %r518, %r608;
	or.b32  	%r520, %r519, %r611;
	or.b32  	%r521, %r557, %r559;
	or.b32  	%r522, %r521, %r593;
	or.b32  	%r523, %r522, %r596;
	or.b32  	%r524, %r520, %r523;
	setp.lt.s32 	%p14, %r524, 0;
	@%p14 bra 	$L__BB3_16;
	or.b32  	%r525, %r565, %r567;
	or.b32  	%r526, %r525, %r578;
	or.b32  	%r527, %r526, %r581;
	setp.lt.s32 	%p15, %r527, 0;
	add.s32 	%r528, %r642, 32;
	selp.b32 	%r642, %r642, %r528, %p15;
$L__BB3_16:
	or.b32  	%r529, %r609, %r612;
	or.b32  	%r530, %r529, %r638;
	or.b32  	%r531, %r530, %r639;
	or.b32  	%r532, %r594, %r597;
	or.b32  	%r533, %r532, %r630;
	or.b32  	%r534, %r533, %r631;
	or.b32  	%r535, %r531, %r534;
	setp.lt.s32 	%p16, %r535, 0;
	@%p16 bra 	$L__BB3_18;
	or.b32  	%r536, %r579, %r582;
	or.b32  	%r537, %r536, %r622;
	or.b32  	%r538, %r537, %r623;
	setp.lt.s32 	%p17, %r538, 0;
	add.s32 	%r539, %r642, 32;
	selp.b32 	%r642, %r642, %r539, %p17;
$L__BB3_18:
	add.s32 	%r214, %r641, 8;
	add.s32 	%r639, %r639, %r2;
	add.s32 	%r638, %r638, %r2;
	add.s32 	%r637, %r637, %r2;
	add.s32 	%r636, %r636, %r2;
	add.s32 	%r635, %r635, %r2;
	add.s32 	%r634, %r634, %r2;
	add.s32 	%r633, %r633, %r2;
	add.s32 	%r632, %r632, %r2;
	add.s32 	%r631, %r631, %r11;
	add.s32 	%r630, %r630, %r11;
	add.s32 	%r629, %r629, %r11;
	add.s32 	%r628, %r628, %r11;
	add.s32 	%r627, %r627, %r11;
	add.s32 	%r626, %r626, %r11;
	add.s32 	%r625, %r625, %r11;
	add.s32 	%r624, %r624, %r11;
	add.s32 	%r623, %r623, %r20;
	add.s32 	%r622, %r622, %r20;
	add.s32 	%r621, %r621, %r20;
	add.s32 	%r620, %r620, %r20;
	add.s32 	%r619, %r619, %r20;
	add.s32 	%r618, %r618, %r20;
	add.s32 	%r617, %r617, %r20;
	add.s32 	%r616, %r616, %r20;
	add.s32 	%r615, %r615, %r2;
	add.s32 	%r614, %r614, %r11;
	add.s32 	%r613, %r613, %r20;
	add.s32 	%r612, %r612, %r2;
	add.s32 	%r611, %r611, %r2;
	add.s32 	%r610, %r610, %r2;
	add.s32 	%r609, %r609, %r2;
	add.s32 	%r608, %r608, %r2;
	add.s32 	%r607, %r607, %r2;
	add.s32 	%r606, %r606, %r2;
	add.s32 	%r605, %r605, %r2;
	add.s32 	%r604, %r604, %r2;
	add.s32 	%r603, %r603, %r2;
	add.s32 	%r602, %r602, %r2;
	add.s32 	%r601, %r601, %r2;
	add.s32 	%r600, %r600, %r2;
	add.s32 	%r599, %r599, %r2;
	add.s32 	%r598, %r598, %r2;
	add.s32 	%r597, %r597, %r11;
	add.s32 	%r596, %r596, %r11;
	add.s32 	%r595, %r595, %r11;
	add.s32 	%r594, %r594, %r11;
	add.s32 	%r593, %r593, %r11;
	add.s32 	%r592, %r592, %r11;
	add.s32 	%r591, %r591, %r11;
	add.s32 	%r590, %r590, %r11;
	add.s32 	%r589, %r589, %r11;
	add.s32 	%r588, %r588, %r11;
	add.s32 	%r587, %r587, %r11;
	add.s32 	%r586, %r586, %r11;
	add.s32 	%r585, %r585, %r11;
	add.s32 	%r584, %r584, %r11;
	add.s32 	%r583, %r583, %r11;
	add.s32 	%r582, %r582, %r20;
	add.s32 	%r581, %r581, %r20;
	add.s32 	%r580, %r580, %r20;
	add.s32 	%r579, %r579, %r20;
	add.s32 	%r578, %r578, %r20;
	add.s32 	%r577, %r577, %r20;
	add.s32 	%r576, %r576, %r20;
	add.s32 	%r575, %r575, %r20;
	add.s32 	%r574, %r574, %r20;
	add.s32 	%r573, %r573, %r20;
	add.s32 	%r572, %r572, %r20;
	add.s32 	%r571, %r571, %r20;
	add.s32 	%r570, %r570, %r20;
	add.s32 	%r569, %r569, %r20;
	add.s32 	%r568, %r568, %r20;
	add.s32 	%r567, %r567, %r20;
	add.s32 	%r566, %r566, %r20;
	add.s32 	%r565, %r565, %r20;
	add.s32 	%r564, %r564, %r20;
	add.s32 	%r563, %r563, %r20;
	add.s32 	%r562, %r562, %r20;
	add.s32 	%r561, %r561, %r20;
	add.s32 	%r560, %r560, %r20;
	add.s32 	%r559, %r559, %r11;
	add.s32 	%r558, %r558, %r11;
	add.s32 	%r557, %r557, %r11;
	add.s32 	%r556, %r556, %r11;
	add.s32 	%r555, %r555, %r11;
	add.s32 	%r554, %r554, %r11;
	add.s32 	%r553, %r553, %r11;
	add.s32 	%r552, %r552, %r11;
	add.s32 	%r551, %r551, %r2;
	add.s32 	%r550, %r550, %r2;
	add.s32 	%r549, %r549, %r2;
	add.s32 	%r548, %r548, %r2;
	add.s32 	%r547, %r547, %r2;
	add.s32 	%r546, %r546, %r2;
	add.s32 	%r545, %r545, %r2;
	add.s32 	%r544, %r544, %r2;
	setp.lt.u32 	%p18, %r641, 24;
	mov.u32 	%r641, %r214;
	@%p18 bra 	$L__BB3_2;
	ld.param.u64 	%rd10, [_Z22fine_raster_kernel_newPK8TrianglePi_param_1];
	mov.u32 	%r540, %ctaid.x;
	mov.u32 	%r541, %ntid.x;
	mov.u32 	%r542, %tid.x;
	mad.lo.s32 	%r543, %r540, %r541, %r542;
	cvta.to.global.u64 	%rd6, %rd10;
	mul.wide.s32 	%rd7, %r543, 4;
	add.s64 	%rd8, %rd6, %rd7;
	st.global.u32 	[%rd8], %r642;
$L__BB3_20:
	ret;

}


// ===== COMPILED SASS (sm_100) =====

	.target	sm_100

	.elftype	@"ET_EXEC"


//--------------------- .note.nv.tkinfo           --------------------------
	.section	.note.nv.tkinfo,"",@"SHT_NOTE"
	.sectionflags	@"SHF_NOTE_NV_TKINFO"
	.tkinfo
        /*0018*/ 	.word	0x00000002
        /*0030*/ 	.string	""
        /*0030*/ 	.string	"ptxas"
        /*0030*/ 	.string	"Cuda compilation tools, release 13.0, V13.0.88"
        /*0030*/ 	.string	"Build cuda_13.0.r13.0/compiler.36424714_0"
        /*0030*/ 	.string	"-arch sm_100 -m 64 "



//--------------------- .note.nv.cuinfo           --------------------------
	.section	.note.nv.cuinfo,"",@"SHT_NOTE"
	.sectionflags	@"SHF_NOTE_NV_CUINFO"
        /*0018*/ 	.short	0x0002
        /*001a*/ 	.short	0x0064
        /*001c*/ 	.short	0x0082
	.zero		2


//--------------------- .nv.info                  --------------------------
	.section	.nv.info,"",@"SHT_CUDA_INFO"
	.align	4


	//----- nvinfo : EIATTR_REGCOUNT
	.align		4
        /*0000*/ 	.byte	0x04, 0x2f
        /*0002*/ 	.short	(.L_1 - .L_0)
	.align		4
.L_0:
        /*0004*/ 	.word	index@(_Z23reference_raster_kernelPK8TrianglePi)
        /*0008*/ 	.word	0x00000020


	//----- nvinfo : EIATTR_FRAME_SIZE
	.align		4
.L_1:
        /*000c*/ 	.byte	0x04, 0x11
        /*000e*/ 	.short	(.L_3 - .L_2)
	.align		4
.L_2:
        /*0010*/ 	.word	index@(_Z23reference_raster_kernelPK8TrianglePi)
        /*0014*/ 	.word	0x00000000


	//----- nvinfo : EIATTR_REGCOUNT
	.align		4
.L_3:
        /*0018*/ 	.byte	0x04, 0x2f
        /*001a*/ 	.short	(.L_5 - .L_4)
	.align		4
.L_4:
        /*001c*/ 	.word	index@(_Z18fine_raster_kernelPK8TrianglePi)
        /*0020*/ 	.word	0x0000007f


	//----- nvinfo : EIATTR_FRAME_SIZE
	.align		4
.L_5:
        /*0024*/ 	.byte	0x04, 0x11
        /*0026*/ 	.short	(.L_7 - .L_6)
	.align		4
.L_6:
        /*0028*/ 	.word	index@(_Z18fine_raster_kernelPK8TrianglePi)
        /*002c*/ 	.word	0x00000000


	//----- nvinfo : EIATTR_REGCOUNT
	.align		4
.L_7:
        /*0030*/ 	.byte	0x04, 0x2f
        /*0032*/ 	.short	(.L_9 - .L_8)
	.align		4
.L_8:
        /*0034*/ 	.word	index@(_Z23fine_raster_smem_kernelPK8TrianglePi)
        /*0038*/ 	.word	0x0000007f


	//----- nvinfo : EIATTR_FRAME_SIZE
	.align		4
.L_9:
        /*003c*/ 	.byte	0x04, 0x11
        /*003e*/ 	.short	(.L_11 - .L_10)
	.align		4
.L_10:
        /*0040*/ 	.word	index@(_Z23fine_raster_smem_kernelPK8TrianglePi)
        /*0044*/ 	.word	0x00000000


	//----- nvinfo : EIATTR_REGCOUNT
	.align		4
.L_11:
        /*0048*/ 	.byte	0x04, 0x2f
        /*004a*/ 	.short	(.L_13 - .L_12)
	.align		4
.L_12:
        /*004c*/ 	.word	index@(_Z22fine_raster_kernel_newPK8TrianglePi)
        /*0050*/ 	.word	0x0000006f


	//----- nvinfo : EIATTR_FRAME_SIZE
	.align		4
.L_13:
        /*0054*/ 	.byte	0x04, 0x11
        /*0056*/ 	.short	(.L_15 - .L_14)
	.align		4
.L_14:
        /*0058*/ 	.word	index@(_Z22fine_raster_kernel_newPK8TrianglePi)
        /*005c*/ 	.word	0x00000000


	//----- nvinfo : EIATTR_MIN_STACK_SIZE
	.align		4
.L_15:
        /*0060*/ 	.byte	0x04, 0x12
        /*0062*/ 	.short	(.L_17 - .L_16)
	.align		4
.L_16:
        /*0064*/ 	.word	index@(_Z22fine_raster_kernel_newPK8TrianglePi)
        /*0068*/ 	.word	0x00000000


	//----- nvinfo : EIATTR_MIN_STACK_SIZE
	.align		4
.L_17:
        /*006c*/ 	.byte	0x04, 0x12
        /*006e*/ 	.short	(.L_19 - .L_18)
	.align		4
.L_18:
        /*0070*/ 	.word	index@(_Z23fine_raster_smem_kernelPK8TrianglePi)
        /*0074*/ 	.word	0x00000000


	//----- nvinfo : EIATTR_MIN_STACK_SIZE
	.align		4
.L_19:
        /*0078*/ 	.byte	0x04, 0x12
        /*007a*/ 	.short	(.L_21 - .L_20)
	.align		4
.L_20:
        /*007c*/ 	.word	index@(_Z18fine_raster_kernelPK8TrianglePi)
        /*0080*/ 	.word	0x00000000


	//----- nvinfo : EIATTR_MIN_STACK_SIZE
	.align		4
.L_21:
        /*0084*/ 	.byte	0x04, 0x12
        /*0086*/ 	.short	(.L_23 - .L_22)
	.align		4
.L_22:
        /*0088*/ 	.word	index@(_Z23reference_raster_kernelPK8TrianglePi)
        /*008c*/ 	.word	0x00000000
.L_23:


//--------------------- .nv.compat                --------------------------
	.section	.nv.compat,"",@"SHT_CUDA_COMPAT_INFO"
	.align	4
        /*0000*/ 	.byte	0x02, 0x09, 0x00, 0x00, 0x02, 0x02, 0x01, 0x00, 0x02, 0x05, 0x05, 0x00, 0x03, 0x07, 0x01, 0x01
        /*0010*/ 	.byte	0x02, 0x03, 0x00, 0x00, 0x02, 0x06, 0x01, 0x00, 0x04, 0x0b, 0x08, 0x00, 0x09, 0x00, 0x00, 0x00
        /*0020*/ 	.byte	0x00, 0x00, 0x00, 0x00


//--------------------- .nv.info._Z22fine_raster_kernel_newPK8TrianglePi --------------------------
	.section	.nv.info._Z22fine_raster_kernel_newPK8TrianglePi,"",@"SHT_CUDA_INFO"
	.sectionflags	@""
	.align	4


	//----- nvinfo : EIATTR_CUDA_API_VERSION
	.align		4
        /*0000*/ 	.byte	0x04, 0x37
        /*0002*/ 	.short	(.L_25 - .L_24)
.L_24:
        /*0004*/ 	.word	0x00000082


	//----- nvinfo : EIATTR_KPARAM_INFO
	.align		4
.L_25:
        /*0008*/ 	.byte	0x04, 0x17
        /*000a*/ 	.short	(.L_27 - .L_26)
.L_26:
        /*000c*/ 	.word	0x00000000
        /*0010*/ 	.short	0x0001
        /*0012*/ 	.short	0x0008
        /*0014*/ 	.byte	0x00, 0xf5, 0x21, 0x00


	//----- nvinfo : EIATTR_KPARAM_INFO
	.align		4
.L_27:
        /*0018*/ 	.byte	0x04, 0x17
        /*001a*/ 	.short	(.L_29 - .L_28)
.L_28:
        /*001c*/ 	.word	0x00000000
        /*0020*/ 	.short	0x0000
        /*0022*/ 	.short	0x0000
        /*0024*/ 	.byte	0x00, 0xf5, 0x21, 0x00


	//----- nvinfo : EIATTR_SPARSE_MMA_MASK
	.align		4
.L_29:
        /*0028*/ 	.byte	0x03, 0x50
        /*002a*/ 	.short	0x0000


	//----- nvinfo : EIATTR_MAXREG_COUNT
	.align		4
        /*002c*/ 	.byte	0x03, 0x1b
        /*002e*/ 	.short	0x00ff


	//----- nvinfo : EIATTR_MERCURY_ISA_VERSION
	.align		4
        /*0030*/ 	.byte	0x03, 0x5f
        /*0032*/ 	.short	0x0101


	//----- nvinfo : EIATTR_VRC_CTA_INIT_COUNT
	.align		4
        /*0034*/ 	.byte	0x02, 0x4a
	.zero		1
	.zero		1


	//----- nvinfo : EIATTR_EXIT_INSTR_OFFSETS
	.align		4
        /*0038*/ 	.byte	0x04, 0x1c
        /*003a*/ 	.short	(.L_31 - .L_30)


	//   ....[0]....
.L_30:
        /*003c*/ 	.word	0x00000060


	//   ....[1]....
        /*0040*/ 	.word	0x000016b0


	//----- nvinfo : EIATTR_CBANK_PARAM_SIZE
	.align		4
.L_31:
        /*0044*/ 	.byte	0x03, 0x19
        /*0046*/ 	.short	0x0010


	//----- nvinfo : EIATTR_PARAM_CBANK
	.align		4
        /*0048*/ 	.byte	0x04, 0x0a
        /*004a*/ 	.short	(.L_33 - .L_32)
	.align		4
.L_32:
        /*004c*/ 	.word	index@(.nv.constant0._Z22fine_raster_kernel_newPK8TrianglePi)
        /*0050*/ 	.short	0x0380
        /*0052*/ 	.short	0x0010


	//----- nvinfo : EIATTR_SW_WAR
	.align		4
.L_33:
        /*0054*/ 	.byte	0x04, 0x36
        /*0056*/ 	.short	(.L_35 - .L_34)
.L_34:
        /*0058*/ 	.word	0x00000008
.L_35:


//--------------------- .nv.info._Z23fine_raster_smem_kernelPK8TrianglePi --------------------------
	.section	.nv.info._Z23fine_raster_smem_kernelPK8TrianglePi,"",@"SHT_CUDA_INFO"
	.sectionflags	@""
	.align	4


	//----- nvinfo : EIATTR_CUDA_API_VERSION
	.align		4
        /*0000*/ 	.byte	0x04, 0x37
        /*0002*/ 	.short	(.L_37 - .L_36)
.L_36:
        /*0004*/ 	.word	0x00000082


	//----- nvinfo : EIATTR_KPARAM_INFO
	.align		4
.L_37:
        /*0008*/ 	.byte	0x04, 0x17
        /*000a*/ 	.short	(.L_39 - .L_38)
.L_38:
        /*000c*/ 	.word	0x00000000
        /*0010*/ 	.short	0x0001
        /*0012*/ 	.short	0x0008
        /*0014*/ 	.byte	0x00, 0xf5, 0x21, 0x00


	//----- nvinfo : EIATTR_KPARAM_INFO
	.align		4
.L_39:
        /*0018*/ 	.byte	0x04, 0x17
        /*001a*/ 	.short	(.L_41 - .L_40)
.L_40:
        /*001c*/ 	.word	0x00000000
        /*0020*/ 	.short	0x0000
        /*0022*/ 	.short	0x0000
        /*0024*/ 	.byte	0x00, 0xf5, 0x21, 0x00


	//----- nvinfo : EIATTR_SPARSE_MMA_MASK
	.align		4
.L_41:
        /*0028*/ 	.byte	0x03, 0x50
        /*002a*/ 	.short	0x0000


	//----- nvinfo : EIATTR_MAXREG_COUNT
	.align		4
        /*002c*/ 	.byte	0x03, 0x1b
        /*002e*/ 	.short	0x00ff


	//----- nvinfo : EIATTR_NUM_BARRIERS
	.align		4
        /*0030*/ 	.byte	0x02, 0x4c
        /*0032*/ 	.byte	0x01
	.zero		1


	//----- nvinfo : EIATTR_MERCURY_ISA_VERSION
	.align		4
        /*0034*/ 	.byte	0x03, 0x5f
        /*0036*/ 	.short	0x0101


	//----- nvinfo : EIATTR_VRC_CTA_INIT_COUNT
	.align		4
        /*0038*/ 	.byte	0x02, 0x4a
	.zero		1
	.zero		1


	//----- nvinfo : EIATTR_EXIT_INSTR_OFFSETS
	.align		4
        /*003c*/ 	.byte	0x04, 0x1c
        /*003e*/ 	.short	(.L_43 - .L_42)


	//   ....[0]....
.L_42:
        /*0040*/ 	.word	0x00000170


	//   ....[1]....
        /*0044*/ 	.word	0x00001c30


	//----- nvinfo : EIATTR_CRS_STACK_SIZE
	.align		4
.L_43:
        /*0048*/ 	.byte	0x04, 0x1e
        /*004a*/ 	.short	(.L_45 - .L_44)
.L_44:
        /*004c*/ 	.word	0x00000000


	//----- nvinfo : EIATTR_CBANK_PARAM_SIZE
	.align		4
.L_45:
        /*0050*/ 	.byte	0x03, 0x19
        /*0052*/ 	.short	0x0010


	//----- nvinfo : EIATTR_PARAM_CBANK
	.align		4
        /*0054*/ 	.byte	0x04, 0x0a
        /*0056*/ 	.short	(.L_47 - .L_46)
	.align		4
.L_46:
        /*0058*/ 	.word	index@(.nv.constant0._Z23fine_raster_smem_kernelPK8TrianglePi)
        /*005c*/ 	.short	0x0380
        /*005e*/ 	.short	0x0010


	//----- nvinfo : EIATTR_SW_WAR
	.align		4
.L_47:
        /*0060*/ 	.byte	0x04, 0x36
        /*0062*/ 	.short	(.L_49 - .L_48)
.L_48:
        /*0064*/ 	.word	0x00000008
.L_49:


//--------------------- .nv.info._Z18fine_raster_kernelPK8TrianglePi --------------------------
	.section	.nv.info._Z18fine_raster_kernelPK8TrianglePi,"",@"SHT_CUDA_INFO"
	.sectionflags	@""
	.align	4


	//----- nvinfo : EIATTR_CUDA_API_VERSION
	.align		4
        /*0000*/ 	.byte	0x04, 0x37
        /*0002*/ 	.short	(.L_51 - .L_50)
.L_50:
        /*0004*/ 	.word	0x00000082


	//----- nvinfo : EIATTR_KPARAM_INFO
	.align		4
.L_51:
        /*0008*/ 	.byte	0x04, 0x17
        /*000a*/ 	.short	(.L_53 - .L_52)
.L_52:
        /*000c*/ 	.word	0x00000000
        /*0010*/ 	.short	0x0001
        /*0012*/ 	.short	0x0008
        /*0014*/ 	.byte	0x00, 0xf5, 0x21, 0x00


	//----- nvinfo : EIATTR_KPARAM_INFO
	.align		4
.L_53:
        /*0018*/ 	.byte	0x04, 0x17
        /*001a*/ 	.short	(.L_55 - .L_54)
.L_54:
        /*001c*/ 	.word	0x00000000
        /*0020*/ 	.short	0x0000
        /*0022*/ 	.short	0x0000
        /*0024*/ 	.byte	0x00, 0xf5, 0x21, 0x00


	//----- nvinfo : EIATTR_SPARSE_MMA_MASK
	.align		4
.L_55:
        /*0028*/ 	.byte	0x03, 0x50
        /*002a*/ 	.short	0x0000


	//----- nvinfo : EIATTR_MAXREG_COUNT
	.align		4
        /*002c*/ 	.byte	0x03, 0x1b
        /*002e*/ 	.short	0x00ff


	//----- nvinfo : EIATTR_MERCURY_ISA_VERSION
	.align		4
        /*0030*/ 	.byte	0x03, 0x5f
        /*0032*/ 	.short	0x0101


	//----- nvinfo : EIATTR_VRC_CTA_INIT_COUNT
	.align		4
        /*0034*/ 	.byte	0x02, 0x4a
	.zero		1
	.zero		1


	//----- nvinfo : EIATTR_EXIT_INSTR_OFFSETS
	.align		4
        /*0038*/ 	.byte	0x04, 0x1c
        /*003a*/ 	.short	(.L_57 - .L_56)


	//   ....[0]....
.L_56:
        /*003c*/ 	.word	0x00000060


	//   ....[1]....
        /*0040*/ 	.word	0x000015f0


	//----- nvinfo : EIATTR_CBANK_PARAM_SIZE
	.align		4
.L_57:
        /*0044*/ 	.byte	0x03, 0x19
        /*0046*/ 	.short	0x0010


	//----- nvinfo : EIATTR_PARAM_CBANK
	.align		4
        /*0048*/ 	.byte	0x04, 0x0a
        /*004a*/ 	.short	(.L_59 - .L_58)
	.align		4
.L_58:
        /*004c*/ 	.word	index@(.nv.constant0._Z18fine_raster_kernelPK8TrianglePi)
        /*0050*/ 	.short	0x0380
        /*0052*/ 	.short	0x0010


	//----- nvinfo : EIATTR_SW_WAR
	.align		4
.L_59:
        /*0054*/ 	.byte	0x04, 0x36
        /*0056*/ 	.short	(.L_61 - .L_60)
.L_60:
        /*0058*/ 	.word	0x00000008
.L_61:


//--------------------- .nv.info._Z23reference_raster_kernelPK8TrianglePi --------------------------
	.section	.nv.info._Z23reference_raster_kernelPK8TrianglePi,"",@"SHT_CUDA_INFO"
	.sectionflags	@""
	.align	4


	//----- nvinfo : EIATTR_CUDA_API_VERSION
	.align		4
        /*0000*/ 	.byte	0x04, 0x37
        /*0002*/ 	.short	(.L_63 - .L_62)
.L_62:
        /*0004*/ 	.word	0x00000082


	//----- nvinfo : EIATTR_KPARAM_INFO
	.align		4
.L_63:
        /*0008*/ 	.byte	0x04, 0x17
        /*000a*/ 	.short	(.L_65 - .L_64)
.L_64:
        /*000c*/ 	.word	0x00000000
        /*0010*/ 	.short	0x0001
        /*0012*/ 	.short	0x0008
        /*0014*/ 	.byte	0x00, 0xf5, 0x21, 0x00


	//----- nvinfo : EIATTR_KPARAM_INFO
	.align		4
.L_65:
        /*0018*/ 	.byte	0x04, 0x17
        /*001a*/ 	.short	(.L_67 - .L_66)
.L_66:
        /*001c*/ 	.word	0x00000000
        /*0020*/ 	.short	0x0000
        /*0022*/ 	.short	0x0000
        /*0024*/ 	.byte	0x00, 0xf5, 0x21, 0x00


	//----- nvinfo : EIATTR_SPARSE_MMA_MASK
	.align		4
.L_67:
        /*0028*/ 	.byte	0x03, 0x50
        /*002a*/ 	.short	0x0000


	//----- nvinfo : EIATTR_MAXREG_COUNT
	.align		4
        /*002c*/ 	.byte	0x03, 0x1b
        /*002e*/ 	.short	0x00ff


	//----- nvinfo : EIATTR_NUM_BARRIERS
	.align		4
        /*0030*/ 	.byte	0x02, 0x4c
        /*0032*/ 	.byte	0x01
	.zero		1


	//----- nvinfo : EIATTR_MERCURY_ISA_VERSION
	.align		4
        /*0034*/ 	.byte	0x03, 0x5f
        /*0036*/ 	.short	0x0101


	//----- nvinfo : EIATTR_VRC_CTA_INIT_COUNT
	.align		4
        /*0038*/ 	.byte	0x02, 0x4a
	.zero		1
	.zero		1


	//----- nvinfo : EIATTR_EXIT_INSTR_OFFSETS
	.align		4
        /*003c*/ 	.byte	0x04, 0x1c
        /*003e*/ 	.short	(.L_69 - .L_68)


	//   ....[0]....
.L_68:
        /*0040*/ 	.word	0x00000c40


	//   ....[1]....
        /*0044*/ 	.word	0x00000f20


	//   ....[2]....
        /*0048*/ 	.word	0x000010f0


	//----- nvinfo : EIATTR_CRS_STACK_SIZE
	.align		4
.L_69:
        /*004c*/ 	.byte	0x04, 0x1e
        /*004e*/ 	.short	(.L_71 - .L_70)
.L_70:
        /*0050*/ 	.word	0x00000000


	//----- nvinfo : EIATTR_CBANK_PARAM_SIZE
	.align		4
.L_71:
        /*0054*/ 	.byte	0x03, 0x19
        /*0056*/ 	.short	0x0010


	//----- nvinfo : EIATTR_PARAM_CBANK
	.align		4
        /*0058*/ 	.byte	0x04, 0x0a
        /*005a*/ 	.short	(.L_73 - .L_72)
	.align		4
.L_72:
        /*005c*/ 	.word	index@(.nv.constant0._Z23reference_raster_kernelPK8TrianglePi)
        /*0060*/ 	.short	0x0380
        /*0062*/ 	.short	0x0010


	//----- nvinfo : EIATTR_SW_WAR
	.align		4
.L_73:
        /*0064*/ 	.byte	0x04, 0x36
        /*0066*/ 	.short	(.L_75 - .L_74)
.L_74:
        /*0068*/ 	.word	0x00000008
.L_75:


//--------------------- .nv.callgraph             --------------------------
	.section	.nv.callgraph,"",@"SHT_CUDA_CALLGRAPH"
	.align	4
	.sectionentsize	8
	.align		4
        /*0000*/ 	.word	0x00000000
	.align		4
        /*0004*/ 	.word	0xffffffff
	.align		4
        /*0008*/ 	.word	0x00000000
	.align		4
        /*000c*/ 	.word	0xfffffffe
	.align		4
        /*0010*/ 	.word	0x00000000
	.align		4
        /*0014*/ 	.word	0xfffffffd
	.align		4
        /*0018*/ 	.word	0x00000000
	.align		4
        /*001c*/ 	.word	0xfffffffc


//--------------------- .text._Z22fine_raster_kernel_newPK8TrianglePi --------------------------
	.section	.text._Z22fine_raster_kernel_newPK8TrianglePi,"ax",@progbits
	.align	128
        .global         _Z22fine_raster_kernel_newPK8TrianglePi
        .type           _Z22fine_raster_kernel_newPK8TrianglePi,@function
        .size           _Z22fine_raster_kernel_newPK8TrianglePi,(.L_x_42 - _Z22fine_raster_kernel_newPK8TrianglePi)
        .other          _Z22fine_raster_kernel_newPK8TrianglePi,@"STO_CUDA_ENTRY STV_DEFAULT"
_Z22fine_raster_kernel_newPK8TrianglePi:
.text._Z22fine_raster_kernel_newPK8TrianglePi:
[----:B------:R-:W-:Y:S01]  /*0000*/  LDC R1, c[0x0][0x37c] ;  /* 0x0000df00ff017b82 */ /* 0x000fe20000000800 */
[----:B------:R-:W0:Y:S07]  /*0010*/  S2R R3, SR_TID.X ;  /* 0x0000000000037919 */ /* 0x000e2e0000002100 */
[----:B------:R-:W0:Y:S08]  /*0020*/  S2UR UR4, SR_CTAID.X ;  /* 0x00000000000479c3 */ /* 0x000e300000002500 */
[----:B------:R-:W0:Y:S02]  /*0030*/  LDC R0, c[0x0][0x360] ;  /* 0x0000d800ff007b82 */ /* 0x000e240000000800 */
[----:B0-----:R-:W-:-:S05]  /*0040*/  IMAD R0, R0, UR4, R3 ;  /* 0x0000000400007c24 */ /* 0x001fca000f8e0203 */
[----:B------:R-:W-:-:S13]  /*0050*/  ISETP.GT.AND P0, PT, R0, 0xff, PT ;  /* 0x000000ff0000780c */ /* 0x000fda0003f04270 */
[----:B------:R-:W-:Y:S05]  /*0060*/  @P0 EXIT ;  /* 0x000000000000094d */ /* 0x000fea0003800000 */
[----:B------:R-:W0:Y:S01]  /*0070*/  LDC R0, c[0x0][0x360] ;  /* 0x0000d800ff007b82 */ /* 0x000e220000000800 */
[----:B------:R-:W1:Y:S07]  /*0080*/  LDCU.64 UR6, c[0x0][0x358] ;  /* 0x00006b00ff0677ac */ /* 0x000e6e0008000a00 */
[----:B------:R-:W2:Y:S01]  /*0090*/  LDC.64 R8, c[0x0][0x380] ;  /* 0x0000e000ff087b82 */ /* 0x000ea20000000a00 */
[----:B0-----:R-:W-:-:S04]  /*00a0*/  IMAD R3, R0, UR4, R3 ;  /* 0x0000000400037c24 */ /* 0x001fc8000f8e0203 */
[----:B--2---:R-:W-:-:S05]  /*00b0*/  IMAD.WIDE R8, R3, 0x18, R8 ;  /* 0x0000001803087825 */ /* 0x004fca00078e0208 */
[----:B-1----:R-:W2:Y:S04]  /*00c0*/  LDG.E.64.CONSTANT R2, desc[UR6][R8.64] ;  /* 0x0000000608027981 */ /* 0x002ea8000c1e9b00 */
[----:B------:R-:W3:Y:S04]  /*00d0*/  LDG.E.64.CONSTANT R4, desc[UR6][R8.64+0x8] ;  /* 0x0000080608047981 */ /* 0x000ee8000c1e9b00 */
[----:B------:R0:W4:Y:S01]  /*00e0*/  LDG.E.64.CONSTANT R6, desc[UR6][R8.64+0x10] ;  /* 0x0000100608067981 */ /* 0x000122000c1e9b00 */
[----:B------:R-:W-:Y:S01]  /*00f0*/  UMOV UR4, URZ ;  /* 0x000000ff00047c82 */ /* 0x000fe20008000000 */
[----:B--2---:R-:W-:-:S02]  /*0100*/  IADD3 R15, PT, PT, -R3, 0x7, RZ ;  /* 0x00000007030f7810 */ /* 0x004fc40007ffe1ff */
[----:B------:R-:W-:Y:S02]  /*0110*/  IADD3 R17, PT, PT, -R3, 0x3, RZ ;  /* 0x0000000303117810 */ /* 0x000fe40007ffe1ff */
[C---:B------:R-:W-:Y:S01]  /*0120*/  IADD3 R33, PT, PT, -R2.reuse, 0x17, RZ ;  /* 0x0000001702217810 */ /* 0x040fe20007ffe1ff */
[----:B---3--:R-:W-:Y:S01]  /*0130*/  IMAD.IADD R30, R5, 0x1, -R3 ;  /* 0x00000001051e7824 */ /* 0x008fe200078e0a03 */
[----:B0-----:R-:W-:Y:S01]  /*0140*/  LOP3.LUT R9, RZ, R2, RZ, 0x33, !PT ;  /* 0x00000002ff097212 */ /* 0x001fe200078e33ff */
[C---:B------:R-:W-:Y:S01]  /*0150*/  IMAD.IADD R10, R2.reuse, 0x1, -R4 ;  /* 0x00000001020a7824 */ /* 0x040fe200078e0a04 */
[C---:B------:R-:W-:Y:S01]  /*0160*/  IADD3 R31, PT, PT, -R2.reuse, 0xf, RZ ;  /* 0x0000000f021f7810 */ /* 0x040fe20007ffe1ff */
[----:B------:R-:W-:Y:S01]  /*0170*/  IMAD R13, R2, R30, RZ ;  /* 0x0000001e020d7224 */ /* 0x000fe200078e02ff */
[C---:B------:R-:W-:Y:S01]  /*0180*/  IADD3 R0, PT, PT, -R3.reuse, 0x4, RZ ;  /* 0x0000000403007810 */ /* 0x040fe20007ffe1ff */
[----:B------:R-:W-:Y:S01]  /*0190*/  IMAD R24, R10, R15, RZ ;  /* 0x0000000f0a187224 */ /* 0x000fe200078e02ff */
[----:B------:R-:W-:Y:S01]  /*01a0*/  IADD3 R11, PT, PT, -R2, 0x1f, RZ ;  /* 0x0000001f020b7810 */ /* 0x000fe20007ffe1ff */
[----:B------:R-:W-:Y:S01]  /*01b0*/  IMAD R26, R10, R17, RZ ;  /* 0x000000110a1a7224 */ /* 0x000fe200078e02ff */
[----:B------:R-:W-:Y:S01]  /*01c0*/  IADD3 R29, PT, PT, -R2, 0x7, RZ ;  /* 0x00000007021d7810 */ /* 0x000fe20007ffe1ff */
[----:B------:R-:W-:Y:S01]  /*01d0*/  IMAD.IADD R28, R4, 0x1, R9 ;  /* 0x00000001041c7824 */ /* 0x000fe200078e0209 */
[----:B----4-:R-:W-:Y:S01]  /*01e0*/  IADD3 R51, PT, PT, -R6, 0xf, RZ ;  /* 0x0000000f06337810 */ /* 0x010fe20007ffe1ff */
[--C-:B------:R-:W-:Y:S01]  /*01f0*/  IMAD R16, R30, R33, R5.reuse ;  /* 0x000000211e107224 */ /* 0x100fe200078e0205 */
[----:B------:R-:W-:Y:S01]  /*0200*/  IADD3 R55, PT, PT, -R6, 0x17, RZ ;  /* 0x0000001706377810 */ /* 0x000fe20007ffe1ff */
[C---:B------:R-:W-:Y:S01]  /*0210*/  IMAD R20, R3.reuse, R10, RZ ;  /* 0x0000000a03147224 */ /* 0x040fe200078e02ff */
[----:B------:R-:W-:Y:S01]  /*0220*/  LOP3.LUT R35, RZ, R6, RZ, 0x33, !PT ;  /* 0x00000006ff237212 */ /* 0x000fe200078e33ff */
[----:B------:R-:W-:Y:S01]  /*0230*/  IMAD R18, R30, R31, R5 ;  /* 0x0000001f1e127224 */ /* 0x000fe200078e0205 */
[C---:B------:R-:W-:Y:S01]  /*0240*/  IADD3 R14, PT, PT, -R3.reuse, R16, R24 ;  /* 0x00000010030e7210 */ /* 0x040fe20007ffe118 */
[----:B------:R-:W-:Y:S01]  /*0250*/  IMAD R0, R10, R0, -R13 ;  /* 0x000000000a007224 */ /* 0x000fe200078e0a0d */
[C---:B------:R-:W-:Y:S01]  /*0260*/  IADD3 R15, PT, PT, -R3.reuse, R16, R26 ;  /* 0x00000010030f7210 */ /* 0x040fe20007ffe11a */
[C---:B------:R-:W-:Y:S01]  /*0270*/  IMAD R32, R3.reuse, R28, R5 ;  /* 0x0000001c03207224 */ /* 0x040fe200078e0205 */
[CCC-:B------:R-:W-:Y:S01]  /*0280*/  IADD3 R16, PT, PT, -R3.reuse, R18.reuse, R24.reuse ;  /* 0x0000001203107210 */ /* 0x1c0fe20007ffe118 */
[CC--:B------:R-:W-:Y:S01]  /*0290*/  IMAD R8, R30.reuse, R11.reuse, R24 ;  /* 0x0000000b1e087224 */ /* 0x0c0fe200078e0218 */
[--C-:B------:R-:W-:Y:S01]  /*02a0*/  IADD3 R17, PT, PT, -R3, R18, R26.reuse ;  /* 0x0000001203117210 */ /* 0x100fe20007ffe11a */
[----:B------:R-:W-:Y:S01]  /*02b0*/  IMAD R9, R30, R11, R26 ;  /* 0x0000000b1e097224 */ /* 0x000fe200078e021a */
[----:B------:R-:W-:Y:S01]  /*02c0*/  IADD3 R46, PT, PT, R2, R35, RZ ;  /* 0x00000023022e7210 */ /* 0x000fe20007ffe0ff */
[--C-:B------:R-:W-:Y:S01]  /*02d0*/  IMAD R10, R30, R11, -R20.reuse ;  /* 0x0000000b1e0a7224 */ /* 0x100fe200078e0a14 */
[----:B------:R-:W-:Y:S01]  /*02e0*/  IADD3 R11, PT, PT, -R13, R24, RZ ;  /* 0x000000180d0b7210 */ /* 0x000fe20007ffe1ff */
[----:B------:R-:W-:Y:S01]  /*02f0*/  IMAD.IADD R12, R26, 0x1, -R13 ;  /* 0x000000011a0c7824 */ /* 0x000fe200078e0a0d */
[--C-:B------:R-:W-:Y:S01]  /*0300*/  IADD3 R13, PT, PT, RZ, -R13, -R20.reuse ;  /* 0x8000000dff0d7210 */ /* 0x100fe20007ffe814 */
[--C-:B------:R-:W-:Y:S01]  /*0310*/  IMAD R18, R30, R33, -R20.reuse ;  /* 0x000000211e127224 */ /* 0x100fe200078e0a14 */
[----:B------:R-:W-:Y:S01]  /*0320*/  IADD3 R53, PT, PT, -R6, 0x7, RZ ;  /* 0x0000000706357810 */ /* 0x000fe20007ffe1ff */
[----:B------:R-:W-:Y:S01]  /*0330*/  IMAD R19, R30, R31, -R20 ;  /* 0x0000001f1e137224 */ /* 0x000fe200078e0a14 */
[----:B------:R-:W-:Y:S01]  /*0340*/  IADD3 R49, PT, PT, -R6, 0x1f, RZ ;  /* 0x0000001f06317810 */ /* 0x000fe20007ffe1ff */
[C-C-:B------:R-:W-:Y:S01]  /*0350*/  IMAD R21, R30.reuse, R33, R24.reuse ;  /* 0x000000211e157224 */ /* 0x140fe200078e0218 */
[C---:B------:R-:W-:Y:S01]  /*0360*/  IADD3 R57, PT, PT, -R5.reuse, 0x3, RZ ;  /* 0x0000000305397810 */ /* 0x040fe20007ffe1ff */
[----:B------:R-:W-:Y:S01]  /*0370*/  IMAD R22, R30, R31, R24 ;  /* 0x0000001f1e167224 */ /* 0x000fe200078e0218 */
[----:B------:R-:W-:Y:S01]  /*0380*/  IADD3 R73, PT, PT, -R4, 0x17, RZ ;  /* 0x0000001704497810 */ /* 0x000fe20007ffe1ff */
[C-C-:B------:R-:W-:Y:S01]  /*0390*/  IMAD R23, R30.reuse, R33, R26.reuse ;  /* 0x000000211e177224 */ /* 0x140fe200078e021a */
[----:B------:R-:W-:Y:S01]  /*03a0*/  IADD3 R76, PT, PT, -R5, R7, RZ ;  /* 0x00000007054c7210 */ /* 0x000fe20007ffe1ff */
[--C-:B------:R-:W-:Y:S01]  /*03b0*/  IMAD R25, R30, R31, R26.reuse ;  /* 0x0000001f1e197224 */ /* 0x100fe200078e021a */
[----:B------:R-:W-:Y:S01]  /*03c0*/  IADD3 R77, PT, PT, -R4, 0xf, RZ ;  /* 0x0000000f044d7810 */ /* 0x000fe20007ffe1ff */
[CC--:B------:R-:W-:Y:S01]  /*03d0*/  IMAD R27, R30.reuse, R29.reuse, R26 ;  /* 0x0000001d1e1b7224 */ /* 0x0c0fe200078e021a */
[----:B------:R-:W-:Y:S01]  /*03e0*/  LOP3.LUT R59, RZ, R4, RZ, 0x33, !PT ;  /* 0x00000004ff3b7212 */ /* 0x000fe200078e33ff */
[-C--:B------:R-:W-:Y:S01]  /*03f0*/  IMAD R20, R30, R29.reuse, -R20 ;  /* 0x0000001d1e147224 */ /* 0x080fe200078e0a14 */
[----:B------:R-:W-:Y:S01]  /*0400*/  IADD3 R75, PT, PT, -R4, 0x7, RZ ;  /* 0x00000007044b7810 */ /* 0x000fe20007ffe1ff */
[----:B------:R-:W-:Y:S01]  /*0410*/  IMAD R24, R30, R29, R24 ;  /* 0x0000001d1e187224 */ /* 0x000fe200078e0218 */
[----:B------:R-:W-:Y:S01]  /*0420*/  IADD3 R67, PT, PT, -R4, 0x1f, RZ ;  /* 0x0000001f04437810 */ /* 0x000fe20007ffe1ff */
[C-C-:B------:R-:W-:Y:S01]  /*0430*/  IMAD R26, R30.reuse, R33, R32.reuse ;  /* 0x000000211e1a7224 */ /* 0x140fe200078e0220 */
[C---:B------:R-:W-:Y:S01]  /*0440*/  IADD3 R33, PT, PT, -R7.reuse, 0x3, RZ ;  /* 0x0000000307217810 */ /* 0x040fe20007ffe1ff */
[C-C-:B------:R-:W-:Y:S01]  /*0450*/  IMAD R28, R30.reuse, R31, R32.reuse ;  /* 0x0000001f1e1c7224 */ /* 0x140fe200078e0220 */
[C---:B------:R-:W-:Y:S01]  /*0460*/  IADD3 R31, PT, PT, -R7.reuse, 0x4, RZ ;  /* 0x00000004071f7810 */ /* 0x040fe20007ffe1ff */
[----:B------:R-:W-:Y:S01]  /*0470*/  IMAD R30, R30, R29, R32 ;  /* 0x0000001d1e1e7224 */ /* 0x000fe200078e0220 */
[----:B------:R-:W-:Y:S01]  /*0480*/  IADD3 R29, PT, PT, -R7, 0x7, RZ ;  /* 0x00000007071d7810 */ /* 0x000fe20007ffe1ff */
[--C-:B------:R-:W-:Y:S01]  /*0490*/  IMAD.IADD R32, R6, 0x1, -R2.reuse ;  /* 0x0000000106207824 */ /* 0x100fe200078e0a02 */
[C---:B------:R-:W-:Y:S01]  /*04a0*/  IADD3 R83, PT, PT, R4.reuse, R7, RZ ;  /* 0x0000000704537210 */ /* 0x040fe20007ffe0ff */
[C---:B------:R-:W-:Y:S01]  /*04b0*/  IMAD.IADD R52, R3.reuse, 0x1, -R7 ;  /* 0x0000000103347824 */ /* 0x040fe200078e0a07 */
[--C-:B------:R-:W-:Y:S01]  /*04c0*/  IADD3 R80, PT, PT, -R4, R9, R2.reuse ;  /* 0x0000000904507210 */ /* 0x100fe20007ffe102 */
[----:B------:R-:W-:Y:S01]  /*04d0*/  IMAD R40, R32, R29, RZ ;  /* 0x0000001d20287224 */ /* 0x000fe200078e02ff */
[----:B------:R-:W-:Y:S01]  /*04e0*/  IADD3 R82, PT, PT, -R4, R25, R2 ;  /* 0x0000001904527210 */ /* 0x000fe20007ffe102 */
[----:B------:R-:W-:Y:S01]  /*04f0*/  IMAD R44, R32, R33, RZ ;  /* 0x00000021202c7224 */ /* 0x000fe200078e02ff */
[----:B------:R-:W-:Y:S01]  /*0500*/  IADD3 R88, PT, PT, -R3, R27, R5 ;  /* 0x0000001b03587210 */ /* 0x000fe20007ffe105 */
[----:B------:R-:W-:-:S02]  /*0510*/  IMAD R42, R52, R51, R3 ;  /* 0x00000033342a7224 */ /* 0x000fc400078e0203 */
[--C-:B------:R-:W-:Y:S02]  /*0520*/  IMAD R34, R52, R55, R3.reuse ;  /* 0x0000003734227224 */ /* 0x100fe400078e0203 */
[----:B------:R-:W-:Y:S01]  /*0530*/  IMAD R47, R6, R52, RZ ;  /* 0x00000034062f7224 */ /* 0x000fe200078e02ff */
[C---:B------:R-:W-:Y:S01]  /*0540*/  IADD3 R36, PT, PT, -R7.reuse, R42, R40 ;  /* 0x0000002a07247210 */ /* 0x040fe20007ffe128 */
[C---:B------:R-:W-:Y:S01]  /*0550*/  IMAD R50, R7.reuse, R32, RZ ;  /* 0x0000002007327224 */ /* 0x040fe200078e02ff */
[C---:B------:R-:W-:Y:S01]  /*0560*/  IADD3 R35, PT, PT, -R7.reuse, R42, R44 ;  /* 0x0000002a07237210 */ /* 0x040fe20007ffe12c */
[C---:B------:R-:W-:Y:S01]  /*0570*/  IMAD R54, R7.reuse, R46, R3 ;  /* 0x0000002e07367224 */ /* 0x040fe200078e0203 */
[CC--:B------:R-:W-:Y:S01]  /*0580*/  IADD3 R38, PT, PT, -R7.reuse, R34.reuse, R40 ;  /* 0x0000002207267210 */ /* 0x0c0fe20007ffe128 */
[----:B------:R-:W-:Y:S01]  /*0590*/  IMAD R29, R32, R31, -R47 ;  /* 0x0000001f201d7224 */ /* 0x000fe200078e0a2f */
[--C-:B------:R-:W-:Y:S01]  /*05a0*/  IADD3 R37, PT, PT, -R7, R34, R44.reuse ;  /* 0x0000002207257210 */ /* 0x100fe20007ffe12c */
[----:B------:R-:W-:-:S02]  /*05b0*/  IMAD R39, R52, R49, R44 ;  /* 0x0000003134277224 */ /* 0x000fc400078e022c */
[C-C-:B------:R-:W-:Y:S02]  /*05c0*/  IMAD R41, R52.reuse, R55, R44.reuse ;  /* 0x0000003734297224 */ /* 0x140fe400078e022c */
[----:B------:R-:W-:Y:S02]  /*05d0*/  IMAD R43, R52, R51, R44 ;  /* 0x00000033342b7224 */ /* 0x000fe400078e022c */
[--C-:B------:R-:W-:Y:S01]  /*05e0*/  IMAD.IADD R42, R44, 0x1, -R47.reuse ;  /* 0x000000012c2a7824 */ /* 0x100fe200078e0a2f */
[----:B------:R-:W-:Y:S01]  /*05f0*/  IADD3 R85, PT, PT, -R2, R41, R6 ;  /* 0x0000002902557210 */ /* 0x000fe20007ffe106 */
[----:B------:R-:W-:Y:S01]  /*0600*/  IMAD R45, R52, R53, R44 ;  /* 0x00000035342d7224 */ /* 0x000fe200078e022c */
[----:B------:R-:W-:Y:S01]  /*0610*/  IADD3 R87, PT, PT, -R2, R43, R6 ;  /* 0x0000002b02577210 */ /* 0x000fe20007ffe106 */
[----:B------:R-:W-:Y:S02]  /*0620*/  IMAD R34, R52, R49, R40 ;  /* 0x0000003134227224 */ /* 0x000fe400078e0228 */
[----:B------:R-:W-:Y:S01]  /*0630*/  IMAD.IADD R32, R40, 0x1, -R47 ;  /* 0x0000000128207824 */ /* 0x000fe200078e0a2f */
[--C-:B------:R-:W-:Y:S01]  /*0640*/  IADD3 R47, PT, PT, RZ, -R47, -R50.reuse ;  /* 0x8000002fff2f7210 */ /* 0x100fe20007ffe832 */
[----:B------:R-:W-:Y:S01]  /*0650*/  IMAD R44, R52, R49, -R50 ;  /* 0x00000031342c7224 */ /* 0x000fe200078e0a32 */
[----:B------:R-:W-:Y:S01]  /*0660*/  IADD3 R89, PT, PT, -R2, R45, R6 ;  /* 0x0000002d02597210 */ /* 0x000fe20007ffe106 */
[C-C-:B------:R-:W-:Y:S01]  /*0670*/  IMAD R33, R52.reuse, R55, R40.reuse ;  /* 0x0000003734217224 */ /* 0x140fe200078e0228 */
[----:B------:R-:W-:Y:S01]  /*0680*/  IADD3 R95, PT, PT, -R7, R45, R3 ;  /* 0x0000002d075f7210 */ /* 0x000fe20007ffe103 */
[----:B------:R-:W-:-:S02]  /*0690*/  IMAD R31, R52, R51, R40 ;  /* 0x00000033341f7224 */ /* 0x000fc400078e0228 */
[C-C-:B------:R-:W-:Y:S02]  /*06a0*/  IMAD R46, R52.reuse, R55, -R50.reuse ;  /* 0x00000037342e7224 */ /* 0x140fe400078e0a32 */
[C-C-:B------:R-:W-:Y:S02]  /*06b0*/  IMAD R48, R52.reuse, R51, -R50.reuse ;  /* 0x0000003334307224 */ /* 0x140fe400078e0a32 */
[CC--:B------:R-:W-:Y:S02]  /*06c0*/  IMAD R49, R52.reuse, R53.reuse, -R50 ;  /* 0x0000003534317224 */ /* 0x0c0fe400078e0a32 */
[C---:B------:R-:W-:Y:S02]  /*06d0*/  IMAD R40, R52.reuse, R53, R40 ;  /* 0x0000003534287224 */ /* 0x040fe400078e0228 */
[C-C-:B------:R-:W-:Y:S01]  /*06e0*/  IMAD R50, R52.reuse, R55, R54.reuse ;  /* 0x0000003734327224 */ /* 0x140fe200078e0236 */
[----:B------:R-:W-:Y:S01]  /*06f0*/  IADD3 R55, PT, PT, -R5, 0x7, RZ ;  /* 0x0000000705377810 */ /* 0x000fe20007ffe1ff */
[C-C-:B------:R-:W-:Y:S01]  /*0700*/  IMAD R51, R52.reuse, R51, R54.reuse ;  /* 0x0000003334337224 */ /* 0x140fe200078e0236 */
[----:B------:R-:W-:Y:S01]  /*0710*/  IADD3 R90, PT, PT, -R7, R40, R3 ;  /* 0x00000028075a7210 */ /* 0x000fe20007ffe103 */
[----:B------:R-:W-:Y:S01]  /*0720*/  IMAD R53, R52, R53, R54 ;  /* 0x0000003534357224 */ /* 0x000fe200078e0236 */
[----:B------:R-:W-:Y:S01]  /*0730*/  IADD3 R52, PT, PT, -R5, 0x4, RZ ;  /* 0x0000000405347810 */ /* 0x000fe20007ffe1ff */
[----:B------:R-:W-:-:S02]  /*0740*/  IMAD.IADD R54, R4, 0x1, -R6 ;  /* 0x0000000104367824 */ /* 0x000fc400078e0a06 */
[----:B------:R-:W-:Y:S02]  /*0750*/  IMAD R69, R4, R76, RZ ;  /* 0x0000004c04457224 */ /* 0x000fe400078e02ff */
[C---:B------:R-:W-:Y:S02]  /*0760*/  IMAD R72, R54.reuse, R55, RZ ;  /* 0x0000003736487224 */ /* 0x040fe400078e02ff */
[----:B------:R-:W-:Y:S02]  /*0770*/  IMAD R60, R54, R57, RZ ;  /* 0x00000039363c7224 */ /* 0x000fe400078e02ff */
[C-C-:B------:R-:W-:Y:S02]  /*0780*/  IMAD R56, R76.reuse, R73, R7.reuse ;  /* 0x000000494c387224 */ /* 0x140fe400078e0207 */
[----:B------:R-:W-:Y:S02]  /*0790*/  IMAD R58, R76, R77, R7 ;  /* 0x0000004d4c3a7224 */ /* 0x000fe400078e0207 */
[----:B------:R-:W-:Y:S01]  /*07a0*/  IMAD.IADD R70, R6, 0x1, R59 ;  /* 0x0000000106467824 */ /* 0x000fe200078e023b */
[C-C-:B------:R-:W-:Y:S01]  /*07b0*/  IADD3 R55, PT, PT, -R5.reuse, R56, R60.reuse ;  /* 0x0000003805377210 */ /* 0x140fe20007ffe13c */
[----:B------:R-:W-:Y:S01]  /*07c0*/  IMAD R52, R54, R52, -R69 ;  /* 0x0000003436347224 */ /* 0x000fe200078e0a45 */
[C---:B------:R-:W-:Y:S01]  /*07d0*/  IADD3 R57, PT, PT, -R5.reuse, R58, R60 ;  /* 0x0000003a05397210 */ /* 0x040fe20007ffe13c */
[C---:B------:R-:W-:Y:S01]  /*07e0*/  IMAD R68, R5.reuse, R54, RZ ;  /* 0x0000003605447224 */ /* 0x040fe200078e02ff */
[C---:B------:R-:W-:Y:S01]  /*07f0*/  IADD3 R54, PT, PT, -R5.reuse, R56, R72 ;  /* 0x0000003805367210 */ /* 0x040fe20007ffe148 */
[C---:B------:R-:W-:Y:S01]  /*0800*/  IMAD R59, R76.reuse, R73, R60 ;  /* 0x000000494c3b7224 */ /* 0x040fe200078e023c */
[----:B------:R-:W-:Y:S01]  /*0810*/  IADD3 R56, PT, PT, -R5, R58, R72 ;  /* 0x0000003a05387210 */ /* 0x000fe20007ffe148 */
[----:B------:R-:W-:-:S02]  /*0820*/  IMAD R61, R76, R77, R60 ;  /* 0x0000004d4c3d7224 */ /* 0x000fc400078e023c */
[--C-:B------:R-:W-:Y:S01]  /*0830*/  IMAD R63, R76, R75, R60.reuse ;  /* 0x0000004b4c3f7224 */ /* 0x100fe200078e023c */
[--C-:B------:R-:W-:Y:S01]  /*0840*/  IADD3 R96, PT, PT, -R6, R59, R83.reuse ;  /* 0x0000003b06607210 */ /* 0x100fe20007ffe153 */
[----:B------:R-:W-:Y:S01]  /*0850*/  IMAD R65, R76, R67, R60 ;  /* 0x000000434c417224 */ /* 0x000fe200078e023c */
[----:B------:R-:W-:Y:S01]  /*0860*/  IADD3 R98, PT, PT, -R6, R61, R83 ;  /* 0x0000003d06627210 */ /* 0x000fe20007ffe153 */
[----:B------:R-:W-:Y:S01]  /*0870*/  IMAD.IADD R58, R60, 0x1, -R69 ;  /* 0x000000013c3a7824 */ /* 0x000fe200078e0a45 */
[----:B------:R-:W-:Y:S01]  /*0880*/  IADD3 R100, PT, PT, -R6, R63, R83 ;  /* 0x0000003f06647210 */ /* 0x000fe20007ffe153 */
[----:B------:R-:W-:Y:S01]  /*0890*/  IMAD R60, R76, R67, R72 ;  /* 0x000000434c3c7224 */ /* 0x000fe200078e0248 */
[----:B------:R-:W-:Y:S01]  /*08a0*/  IADD3 R83, PT, PT, -R2, R39, R6 ;  /* 0x0000002702537210 */ /* 0x000fe20007ffe106 */
[----:B------:R-:W-:Y:S01]  /*08b0*/  IMAD R62, R76, R67, -R68 ;  /* 0x000000434c3e7224 */ /* 0x000fe200078e0a44 */
[----:B------:R-:W-:Y:S01]  /*08c0*/  IADD3 R86, PT, PT, -R6, R61, R4 ;  /* 0x0000003d06567210 */ /* 0x000fe20007ffe104 */
[----:B------:R-:W-:-:S02]  /*08d0*/  IMAD R78, R5, R70, R7 ;  /* 0x00000046054e7224 */ /* 0x000fc400078e0207 */
[----:B------:R-:W-:Y:S01]  /*08e0*/  IMAD.IADD R67, R72, 0x1, -R69 ;  /* 0x0000000148437824 */ /* 0x000fe200078e0a45 */
[--C-:B------:R-:W-:Y:S01]  /*08f0*/  IADD3 R69, PT, PT, RZ, -R69, -R68.reuse ;  /* 0x80000045ff457210 */ /* 0x100fe20007ffe844 */
[C-C-:B------:R-:W-:Y:S02]  /*0900*/  IMAD R66, R76.reuse, R73, -R68.reuse ;  /* 0x000000494c427224 */ /* 0x140fe400078e0a44 */
[C---:B------:R-:W-:Y:S02]  /*0910*/  IMAD R64, R76.reuse, R77, -R68 ;  /* 0x0000004d4c407224 */ /* 0x040fe400078e0a44 */
[C-C-:B------:R-:W-:Y:S02]  /*0920*/  IMAD R71, R76.reuse, R73, R72.reuse ;  /* 0x000000494c477224 */ /* 0x140fe400078e0248 */
[C---:B------:R-:W-:Y:S02]  /*0930*/  IMAD R70, R76.reuse, R77, R72 ;  /* 0x0000004d4c467224 */ /* 0x040fe400078e0248 */
[----:B------:R-:W-:-:S02]  /*0940*/  IMAD R68, R76, R75, -R68 ;  /* 0x0000004b4c447224 */ /* 0x000fc400078e0a44 */
[C---:B------:R-:W-:Y:S02]  /*0950*/  IMAD R72, R76.reuse, R75, R72 ;  /* 0x0000004b4c487224 */ /* 0x040fe400078e0248 */
[C-C-:B------:R-:W-:Y:S02]  /*0960*/  IMAD R73, R76.reuse, R73, R78.reuse ;  /* 0x000000494c497224 */ /* 0x140fe400078e024e */
[C-C-:B------:R-:W-:Y:S02]  /*0970*/  IMAD R74, R76.reuse, R77, R78.reuse ;  /* 0x0000004d4c4a7224 */ /* 0x140fe400078e024e */
[----:B------:R-:W-:Y:S01]  /*0980*/  IMAD R75, R76, R75, R78 ;  /* 0x0000004b4c4b7224 */ /* 0x000fe200078e024e */
[----:B------:R-:W-:Y:S01]  /*0990*/  IADD3 R78, PT, PT, R2, R5, RZ ;  /* 0x00000005024e7210 */ /* 0x000fe20007ffe0ff */
[----:B------:R-:W-:Y:S02]  /*09a0*/  IMAD.IADD R84, R3, 0x1, R6 ;  /* 0x0000000103547824 */ /* 0x000fe400078e0206 */
[----:B------:R-:W-:Y:S01]  /*09b0*/  IMAD.SHL.U32 R81, R6, 0x8, RZ ;  /* 0x0000000806517824 */ /* 0x000fe200078e00ff */
[C-C-:B------:R-:W-:Y:S01]  /*09c0*/  IADD3 R92, PT, PT, -R4.reuse, R23, R78.reuse ;  /* 0x00000017045c7210 */ /* 0x140fe20007ffe14e */
[C---:B------:R-:W-:Y:S01]  /*09d0*/  IMAD.SHL.U32 R77, R4.reuse, 0x8, RZ ;  /* 0x00000008044d7824 */ /* 0x040fe200078e00ff */
[C---:B------:R-:W-:Y:S01]  /*09e0*/  IADD3 R108, PT, PT, -R4.reuse, R27, R78 ;  /* 0x0000001b046c7210 */ /* 0x040fe20007ffe14e */
[--C-:B------:R-:W-:Y:S01]  /*09f0*/  IMAD R79, R4, 0x8, -R81.reuse ;  /* 0x00000008044f7824 */ /* 0x100fe200078e0a51 */
[C---:B------:R-:W-:Y:S01]  /*0a00*/  IADD3 R94, PT, PT, -R2.reuse, R41, R84 ;  /* 0x00000029025e7210 */ /* 0x040fe20007ffe154 */
[----:B------:R-:W-:Y:S01]  /*0a10*/  IMAD R76, R2, -0x8, R81 ;  /* 0xfffffff8024c7824 */ /* 0x000fe200078e0251 */
[----:B------:R-:W-:Y:S01]  /*0a20*/  IADD3 R106, PT, PT, -R4, R25, R78 ;  /* 0x00000019046a7210 */ /* 0x000fe20007ffe14e */
[C---:B------:R-:W-:Y:S01]  /*0a30*/  IMAD R77, R2.reuse, 0x8, -R77 ;  /* 0x00000008024d7824 */ /* 0x040fe200078e0a4d */
[----:B------:R-:W-:Y:S01]  /*0a40*/  IADD3 R102, PT, PT, -R2, R43, R84 ;  /* 0x0000002b02667210 */ /* 0x000fe20007ffe154 */
[--C-:B------:R-:W-:Y:S01]  /*0a50*/  IMAD.IADD R91, R92, 0x1, -R3.reuse ;  /* 0x000000015c5b7824 */ /* 0x100fe200078e0a03 */
[--C-:B------:R-:W-:Y:S01]  /*0a60*/  IADD3 R81, PT, PT, -R4, R23, R2.reuse ;  /* 0x0000001704517210 */ /* 0x100fe20007ffe102 */
[----:B------:R-:W-:Y:S01]  /*0a70*/  IMAD.IADD R93, R108, 0x1, -R3 ;  /* 0x000000016c5d7824 */ /* 0x000fe200078e0a03 */
[----:B------:R-:W-:Y:S01]  /*0a80*/  IADD3 R78, PT, PT, -R4, R27, R2 ;  /* 0x0000001b044e7210 */ /* 0x000fe20007ffe102 */
[--C-:B------:R-:W-:Y:S01]  /*0a90*/  IMAD.IADD R97, R94, 0x1, -R7.reuse ;  /* 0x000000015e617824 */ /* 0x100fe200078e0a07 */
[----:B------:R-:W-:Y:S01]  /*0aa0*/  IADD3 R104, PT, PT, -R2, R45, R84 ;  /* 0x0000002d02687210 */ /* 0x000fe20007ffe154 */
[----:B------:R-:W-:Y:S01]  /*0ab0*/  IMAD.IADD R99, R102, 0x1, -R7 ;  /* 0x0000000166637824 */ /* 0x000fe200078e0a07 */
[--C-:B------:R-:W-:Y:S01]  /*0ac0*/  IADD3 R2, PT, PT, -R6, R65, R4.reuse ;  /* 0x0000004106027210 */ /* 0x100fe20007ffe104 */
[----:B------:R-:W-:Y:S01]  /*0ad0*/  IMAD.IADD R103, R98, 0x1, -R5 ;  /* 0x0000000162677824 */ /* 0x000fe200078e0a05 */
[----:B------:R-:W-:-:S02]  /*0ae0*/  IADD3 R84, PT, PT, -R6, R59, R4 ;  /* 0x0000003b06547210 */ /* 0x000fc40007ffe104 */
[-C--:B------:R-:W-:Y:S02]  /*0af0*/  IADD3 R6, PT, PT, -R6, R63.reuse, R4 ;  /* 0x0000003f06067210 */ /* 0x080fe40007ffe104 */
[C---:B------:R-:W-:Y:S02]  /*0b00*/  IADD3 R4, PT, PT, -R3.reuse, R24, R5 ;  /* 0x0000001803047210 */ /* 0x040fe40007ffe105 */
[----:B------:R-:W-:Y:S02]  /*0b10*/  IADD3 R92, PT, PT, -R3, R106, RZ ;  /* 0x0000006a035c7210 */ /* 0x000fe40007ffe1ff */
[--C-:B------:R-:W-:Y:S02]  /*0b20*/  IADD3 R3, PT, PT, -R5, R72, R7.reuse ;  /* 0x0000004805037210 */ /* 0x100fe40007ffe107 */
[----:B------:R-:W-:Y:S02]  /*0b30*/  IADD3 R101, PT, PT, -R7, R104, RZ ;  /* 0x0000006807657210 */ /* 0x000fe40007ffe1ff */
[----:B------:R-:W-:Y:S01]  /*0b40*/  IADD3 R94, PT, PT, -R5, R63, R7 ;  /* 0x0000003f055e7210 */ /* 0x000fe20007ffe107 */
[----:B------:R-:W-:-:S02]  /*0b50*/  IMAD.IADD R7, R96, 0x1, -R5 ;  /* 0x0000000160077824 */ /* 0x000fc400078e0a05 */
[----:B------:R-:W-:Y:S02]  /*0b60*/  IMAD.IADD R96, R100, 0x1, -R5 ;  /* 0x0000000164607824 */ /* 0x000fe400078e0a05 */
[----:B------:R-:W-:-:S07]  /*0b70*/  HFMA2 R5, -RZ, RZ, 0, 0 ;  /* 0x00000000ff057431 */ /* 0x000fce00000001ff */
.L_x_0:
[----:B------:R-:W-:Y:S01]  /*0b80*/  LOP3.LUT R98, R68, R69, R58, 0xfe, !PT ;  /* 0x0000004544627212 */ /* 0x000fe200078efe3a */
[----:B------:R-:W-:Y:S01]  /*0b90*/  UISETP.GE.U32.AND UP0, UPT, UR4, 0x18, UPT ;  /* 0x000000180400788c */ /* 0x000fe2000bf06070 */
[----:B------:R-:W-:Y:S01]  /*0ba0*/  LOP3.LUT R100, R49, R47, R42, 0xfe, !PT ;  /* 0x0000002f31647212 */ /* 0x000fe200078efe2a */
[----:B------:R-:W-:Y:S01]  /*0bb0*/  UIADD3 UR5, UPT, UPT, UR4, 0x8, URZ ;  /* 0x0000000804057890 */ /* 0x000fe2000fffe0ff */
[----:B------:R-:W-:Y:S01]  /*0bc0*/  LOP3.LUT R98, R98, R63, RZ, 0xfc, !PT ;  /* 0x0000003f62627212 */ /* 0x000fe200078efcff */
[C---:B------:R-:W-:Y:S01]  /*0bd0*/  IMAD.IADD R58, R79.reuse, 0x1, R58 ;  /* 0x000000014f3a7824 */ /* 0x040fe200078e023a */
[----:B------:R-:W-:Y:S01]  /*0be0*/  LOP3.LUT R105, R6, R52, R67, 0xfe, !PT ;  /* 0x0000003406697212 */ /* 0x000fe200078efe43 */
[----:B------:R-:W-:Y:S01]  /*0bf0*/  IMAD.IADD R69, R79, 0x1, R69 ;  /* 0x000000014f457824 */ /* 0x000fe200078e0245 */
[----:B------:R-:W-:Y:S01]  /*0c00*/  LOP3.LUT R98, R98, R100, R45, 0xfe, !PT ;  /* 0x0000006462627212 */ /* 0x000fe200078efe2d */
[----:B------:R-:W-:Y:S01]  /*0c10*/  IMAD.IADD R42, R76, 0x1, R42 ;  /* 0x000000014c2a7824 */ /* 0x000fe200078e022a */
[----:B------:R-:W-:Y:S01]  /*0c20*/  LOP3.LUT R100, R64, R75, R94, 0xfe, !PT ;  /* 0x0000004b40647212 */ /* 0x000fe200078efe5e */
[----:B------:R-:W-:Y:S01]  /*0c30*/  IMAD.IADD R47, R76, 0x1, R47 ;  /* 0x000000014c2f7824 */ /* 0x000fe200078e022f */
[----:B------:R-:W-:Y:S01]  /*0c40*/  ISETP.GE.AND P3, PT, R98, RZ, PT ;  /* 0x000000ff6200720c */ /* 0x000fe20003f66270 */
[----:B------:R-:W-:Y:S01]  /*0c50*/  IMAD.IADD R49, R76, 0x1, R49 ;  /* 0x000000014c317824 */ /* 0x000fe200078e0231 */
[----:B------:R-:W-:Y:S01]  /*0c60*/  LOP3.LUT R98, R89, R29, R32, 0xfe, !PT ;  /* 0x0000001d59627212 */ /* 0x000fe200078efe20 */
[----:B------:R-:W-:Y:S01]  /*0c70*/  IMAD.IADD R52, R79, 0x1, R52 ;  /* 0x000000014f347824 */ /* 0x000fe200078e0234 */
[----:B------:R-:W-:Y:S01]  /*0c80*/  LOP3.LUT R105, R105, R72, RZ, 0xfc, !PT ;  /* 0x0000004869697212 */ /* 0x000fe200078efcff */
[----:B------:R-:W-:Y:S01]  /*0c90*/  IMAD.IADD R6, R79, 0x1, R6 ;  /* 0x000000014f067824 */ /* 0x000fe200078e0206 */
[----:B------:R-:W-:Y:S01]  /*0ca0*/  LOP3.LUT R102, R48, R53, R95, 0xfe, !PT ;  /* 0x0000003530667212 */ /* 0x000fe200078efe5f */
[----:B------:R-:W-:Y:S01]  /*0cb0*/  IMAD.IADD R32, R76, 0x1, R32 ;  /* 0x000000014c207824 */ /* 0x000fe200078e0220 */
[----:B------:R-:W-:Y:S01]  /*0cc0*/  LOP3.LUT R100, R100, R61, RZ, 0xfc, !PT ;  /* 0x0000003d64647212 */ /* 0x000fe200078efcff */
[----:B------:R-:W-:Y:S01]  /*0cd0*/  IMAD.IADD R89, R76, 0x1, R89 ;  /* 0x000000014c597824 */ /* 0x000fe200078e0259 */
[----:B------:R-:W-:Y:S01]  /*0ce0*/  LOP3.LUT R98, R105, R98, R40, 0xfe, !PT ;  /* 0x0000006269627212 */ /* 0x000fe200078efe28 */
[C---:B------:R-:W-:Y:S01]  /*0cf0*/  IMAD.IADD R94, R79.reuse, 0x1, R94 ;  /* 0x000000014f5e7824 */ /* 0x040fe200078e025e */
[----:B------:R-:W-:Y:S01]  /*0d00*/  LOP3.LUT R100, R100, R102, R43, 0xfe, !PT ;  /* 0x0000006664647212 */ /* 0x000fe200078efe2b */
[C---:B------:R-:W-:Y:S01]  /*0d10*/  IMAD.IADD R75, R79.reuse, 0x1, R75 ;  /* 0x000000014f4b7824 */ /* 0x040fe200078e024b */
[----:B------:R-:W-:Y:S01]  /*0d20*/  ISETP.GE.AND P4, PT, R98, RZ, PT ;  /* 0x000000ff6200720c */ /* 0x000fe20003f86270 */
[----:B------:R-:W-:Y:S01]  /*0d30*/  IMAD.IADD R95, R76, 0x1, R95 ;  /* 0x000000014c5f7824 */ /* 0x000fe200078e025f */
[----:B------:R-:W-:Y:S01]  /*0d40*/  @P3 LOP3.LUT R98, R20, R13, R12, 0xfe, !PT ;  /* 0x0000000d14623212 */ /* 0x000fe200078efe0c */
[----:B------:R-:W-:Y:S01]  /*0d50*/  IMAD.IADD R53, R76, 0x1, R53 ;  /* 0x000000014c357824 */ /* 0x000fe200078e0235 */
[----:B------:R-:W-:Y:S01]  /*0d60*/  ISETP.GE.AND P0, PT, R100, RZ, PT ;  /* 0x000000ff6400720c */ /* 0x000fe20003f06270 */
[C---:B------:R-:W-:Y:S01]  /*0d70*/  IMAD.IADD R63, R79.reuse, 0x1, R63 ;  /* 0x000000014f3f7824 */ /* 0x040fe200078e023f */
[----:B------:R-:W-:Y:S01]  /*0d80*/  @P3 LOP3.LUT R98, R98, R27, RZ, 0xfc, !PT ;  /* 0x0000001b62623212 */ /* 0x000fe200078efcff */
[C---:B------:R-:W-:Y:S01]  /*0d90*/  IMAD.IADD R61, R79.reuse, 0x1, R61 ;  /* 0x000000014f3d7824 */ /* 0x040fe200078e023d */
[--C-:B------:R-:W-:Y:S01]  /*0da0*/  LOP3.LUT R100, R66, R74, R57.reuse, 0xfe, !PT ;  /* 0x0000004a42647212 */ /* 0x100fe200078efe39 */
[C---:B------:R-:W-:Y:S01]  /*0db0*/  IMAD.IADD R57, R79.reuse, 0x1, R57 ;  /* 0x000000014f397824 */ /* 0x040fe200078e0239 */
[--C-:B------:R-:W-:Y:S01]  /*0dc0*/  LOP3.LUT R105, R86, R96, R3.reuse, 0xfe, !PT ;  /* 0x0000006056697212 */ /* 0x100fe200078efe03 */
[C---:B------:R-:W-:Y:S01]  /*0dd0*/  IMAD.IADD R3, R79.reuse, 0x1, R3 ;  /* 0x000000014f037824 */ /* 0x040fe200078e0203 */
[----:B------:R-:W-:Y:S01]  /*0de0*/  ISETP.GE.AND P6, PT, R98, RZ, P3 ;  /* 0x000000ff6200720c */ /* 0x000fe20001fc6270 */
[C---:B------:R-:W-:Y:S01]  /*0df0*/  IMAD.IADD R96, R79.reuse, 0x1, R96 ;  /* 0x000000014f607824 */ /* 0x040fe200078e0260 */
[--C-:B------:R-:W-:Y:S01]  /*0e00*/  LOP3.LUT R98, R46, R51, R35.reuse, 0xfe, !PT ;  /* 0x000000332e627212 */ /* 0x100fe200078efe23 */
[----:B------:R-:W-:Y:S01]  /*0e10*/  IMAD.IADD R74, R79, 0x1, R74 ;  /* 0x000000014f4a7824 */ /* 0x000fe200078e024a */
[----:B------:R-:W-:Y:S01]  /*0e20*/  LOP3.LUT R100, R100, R59, RZ, 0xfc, !PT ;  /* 0x0000003b64647212 */ /* 0x000fe200078efcff */
[C---:B------:R-:W-:Y:S01]  /*0e30*/  IMAD.IADD R35, R76.reuse, 0x1, R35 ;  /* 0x000000014c237824 */ /* 0x040fe200078e0223 */
[--C-:B------:R-:W-:Y:S01]  /*0e40*/  LOP3.LUT R104, R87, R101, R90.reuse, 0xfe, !PT ;  /* 0x0000006557687212 */ /* 0x100fe200078efe5a */
[C---:B------:R-:W-:Y:S01]  /*0e50*/  IMAD.IADD R90, R76.reuse, 0x1, R90 ;  /* 0x000000014c5a7824 */ /* 0x040fe200078e025a */
[----:B------:R-:W-:Y:S01]  /*0e60*/  LOP3.LUT R102, R105, R70, RZ, 0xfc, !PT ;  /* 0x0000004669667212 */ /* 0x000fe200078efcff */
[----:B------:R-:W-:Y:S01]  /*0e70*/  IMAD.IADD R101, R76, 0x1, R101 ;  /* 0x000000014c657824 */ /* 0x000fe200078e0265 */
[----:B------:R-:W-:Y:S01]  /*0e80*/  LOP3.LUT R100, R100, R98, R41, 0xfe, !PT ;  /* 0x0000006264647212 */ /* 0x000fe200078efe29 */
[----:B------:R-:W-:Y:S01]  /*0e90*/  IMAD.IADD R51, R76, 0x1, R51 ;  /* 0x000000014c337824 */ /* 0x000fe200078e0233 */
[----:B------:R-:W-:Y:S01]  /*0ea0*/  LOP3.LUT R102, R102, R104, R31, 0xfe, !PT ;  /* 0x0000006866667212 */ /* 0x000fe200078efe1f */
[----:B------:R-:W-:Y:S01]  /*0eb0*/  @P6 VIADD R5, R5, 0x20 ;  /* 0x0000002005056836 */ /* 0x000fe20000000000 */
[----:B------:R-:W-:Y:S01]  /*0ec0*/  @P0 LOP3.LUT R98, R19, R30, R88, 0xfe, !PT ;  /* 0x0000001e13620212 */ /* 0x000fe200078efe58 */
[C---:B------:R-:W-:Y:S01]  /*0ed0*/  IMAD.IADD R70, R79.reuse, 0x1, R70 ;  /* 0x000000014f467824 */ /* 0x040fe200078e0246 */
[----:B------:R-:W-:Y:S01]  /*0ee0*/  @P4 LOP3.LUT R105, R78, R0, R11, 0xfe, !PT ;  /* 0x000000004e694212 */ /* 0x000fe200078efe0b */
[----:B------:R-:W-:Y:S01]  /*0ef0*/  IMAD.IADD R45, R76, 0x1, R45 ;  /* 0x000000014c2d7824 */ /* 0x000fe200078e022d */
[----:B------:R-:W-:Y:S01]  /*0f00*/  ISETP.GE.AND P2, PT, R102, RZ, PT ;  /* 0x000000ff6600720c */ /* 0x000fe20003f46270 */
[----:B------:R-:W-:Y:S01]  /*0f10*/  IMAD.IADD R40, R76, 0x1, R40 ;  /* 0x000000014c287824 */ /* 0x000fe200078e0228 */
[----:B------:R-:W-:Y:S01]  /*0f20*/  @P0 LOP3.LUT R98, R98, R25, RZ, 0xfc, !PT ;  /* 0x0000001962620212 */ /* 0x000fe200078efcff */
[----:B------:R-:W-:Y:S01]  /*0f30*/  IMAD.IADD R31, R76, 0x1, R31 ;  /* 0x000000014c1f7824 */ /* 0x000fe200078e021f */
[--C-:B------:R-:W-:Y:S01]  /*0f40*/  LOP3.LUT R104, R84, R103, R56.reuse, 0xfe, !PT ;  /* 0x0000006754687212 */ /* 0x100fe200078efe38 */
[----:B------:R-:W-:Y:S01]  /*0f50*/  IMAD.IADD R56, R79, 0x1, R56 ;  /* 0x000000014f387824 */ /* 0x000fe200078e0238 */
[----:B------:R-:W-:Y:S01]  /*0f60*/  @P4 LOP3.LUT R105, R105, R24, RZ, 0xfc, !PT ;  /* 0x0000001869694212 */ /* 0x000fe200078efcff */
[----:B------:R-:W-:Y:S01]  /*0f70*/  IMAD.IADD R103, R79, 0x1, R103 ;  /* 0x000000014f677824 */ /* 0x000fe200078e0267 */
[----:B------:R-:W-:Y:S01]  /*0f80*/  ISETP.GE.AND P6, PT, R98, RZ, P0 ;  /* 0x000000ff6200720c */ /* 0x000fe200007c6270 */
[----:B------:R-:W-:Y:S01]  /*0f90*/  IMAD.IADD R41, R76, 0x1, R41 ;  /* 0x000000014c297824 */ /* 0x000fe200078e0229 */
[----:B------:R-:W-:Y:S01]  /*0fa0*/  ISETP.GE.AND P1, PT, R100, RZ, PT ;  /* 0x000000ff6400720c */ /* 0x000fe20003f26270 */
[----:B------:R-:W-:Y:S01]  /*0fb0*/  IMAD.IADD R13, R77, 0x1, R13 ;  /* 0x000000014d0d7824 */ /* 0x000fe200078e020d */
[----:B------:R-:W-:Y:S01]  /*0fc0*/  LOP3.LUT R98, R55, R73, R62, 0xfe, !PT ;  /* 0x0000004937627212 */ /* 0x000fe200078efe3e */
[----:B------:R-:W-:Y:S01]  /*0fd0*/  IMAD.IADD R55, R79, 0x1, R55 ;  /* 0x000000014f377824 */ /* 0x000fe200078e0237 */
[--C-:B------:R-:W-:Y:S01]  /*0fe0*/  LOP3.LUT R106, R85, R99, R36.reuse, 0xfe, !PT ;  /* 0x00000063556a7212 */ /* 0x100fe200078efe24 */
[----:B------:R-:W-:Y:S01]  /*0ff0*/  IMAD.IADD R36, R76, 0x1, R36 ;  /* 0x000000014c247824 */ /* 0x000fe200078e0224 */
[----:B------:R-:W-:Y:S01]  /*1000*/  LOP3.LUT R104, R104, R71, RZ, 0xfc, !PT ;  /* 0x0000004768687212 */ /* 0x000fe200078efcff */
[----:B------:R-:W-:Y:S01]  /*1010*/  IMAD.IADD R99, R76, 0x1, R99 ;  /* 0x000000014c637824 */ /* 0x000fe200078e0263 */
[----:B------:R-:W-:Y:S01]  /*1020*/  ISETP.GE.AND P5, PT, R105, RZ, P4 ;  /* 0x000000ff6900720c */ /* 0x000fe200027a6270 */
[C---:B------:R-:W-:Y:S01]  /*1030*/  IMAD.IADD R73, R79.reuse, 0x1, R73 ;  /* 0x000000014f497824 */ /* 0x040fe200078e0249 */
[----:B------:R-:W-:Y:S01]  /*1040*/  LOP3.LUT R105, R54, R7, R2, 0xfe, !PT ;  /* 0x0000000736697212 */ /* 0x000fe200078efe02 */
        /* <DEDUP_REMOVED lines=9> */
[----:B------:R-:W-:Y:S01]  /*10e0*/  @P2 LOP3.LUT R105, R82, R93, R4, 0xfe, !PT ;  /* 0x0000005d52692212 */ /* 0x000fe200078efe04 */
[----:B------:R-:W-:Y:S01]  /*10f0*/  @P5 VIADD R5, R5, 0x20 ;  /* 0x0000002005055836 */ /* 0x000fe20000000000 */
[----:B------:R-:W-:Y:S01]  /*1100*/  LOP3.LUT R98, R98, R100, R39, 0xfe, !PT ;  /* 0x0000006462627212 */ /* 0x000fe200078efe27 */
[----:B------:R-:W-:Y:S01]  /*1110*/  IMAD.IADD R65, R79, 0x1, R65 ;  /* 0x000000014f417824 */ /* 0x000fe200078e0241 */
[----:B------:R-:W-:Y:S01]  /*1120*/  ISETP.GE.AND P3, PT, R104, RZ, PT ;  /* 0x000000ff6800720c */ /* 0x000fe20003f66270 */
[----:B------:R-:W-:Y:S01]  /*1130*/  @P6 VIADD R5, R5, 0x20 ;  /* 0x0000002005056836 */ /* 0x000fe20000000000 */
[----:B------:R-:W-:Y:S01]  /*1140*/  LOP3.LUT R102, R38, R97, R83, 0xfe, !PT ;  /* 0x0000006126667212 */ /* 0x000fe200078efe53 */
[C---:B------:R-:W-:Y:S01]  /*1150*/  IMAD.IADD R38, R76.reuse, 0x1, R38 ;  /* 0x000000014c267824 */ /* 0x040fe200078e0226 */
[----:B------:R-:W-:Y:S01]  /*1160*/  @P2 LOP3.LUT R105, R105, R22, RZ, 0xfc, !PT ;  /* 0x0000001669692212 */ /* 0x000fe200078efcff */
[----:B------:R-:W-:Y:S01]  /*1170*/  IMAD.IADD R97, R76, 0x1, R97 ;  /* 0x000000014c617824 */ /* 0x000fe200078e0261 */
[----:B------:R-:W-:Y:S01]  /*1180*/  ISETP.GE.AND P4, PT, R98, RZ, PT ;  /* 0x000000ff6200720c */ /* 0x000fe20003f86270 */
[----:B------:R-:W-:Y:S01]  /*1190*/  IMAD.IADD R39, R76, 0x1, R39 ;  /* 0x000000014c277824 */ /* 0x000fe200078e0227 */
[----:B------:R-:W-:Y:S01]  /*11a0*/  @P1 LOP3.LUT R98, R18, R28, R17, 0xfe, !PT ;  /* 0x0000001c12621212 */ /* 0x000fe200078efe11 */
[----:B------:R-:W-:Y:S01]  /*11b0*/  IMAD.IADD R20, R77, 0x1, R20 ;  /* 0x000000014d147824 */ /* 0x000fe200078e0214 */
[--C-:B------:R-:W-:Y:S01]  /*11c0*/  LOP3.LUT R102, R107, R102, R34.reuse, 0xfe, !PT ;  /* 0x000000666b667212 */ /* 0x100fe200078efe22 */
[----:B------:R-:W-:Y:S01]  /*11d0*/  IMAD.IADD R34, R76, 0x1, R34 ;  /* 0x000000014c227824 */ /* 0x000fe200078e0222 */
[----:B------:R-:W-:Y:S01]  /*11e0*/  ISETP.GE.AND P5, PT, R105, RZ, P2 ;  /* 0x000000ff6900720c */ /* 0x000fe200017a6270 */
[C---:B------:R-:W-:Y:S01]  /*11f0*/  IMAD.IADD R0, R77.reuse, 0x1, R0 ;  /* 0x000000014d007824 */ /* 0x040fe200078e0200 */
[----:B------:R-:W-:Y:S01]  /*1200*/  @P1 LOP3.LUT R98, R98, R23, RZ, 0xfc, !PT ;  /* 0x0000001762621212 */ /* 0x000fe200078efcff */
[C---:B------:R-:W-:Y:S01]  /*1210*/  IMAD.IADD R78, R77.reuse, 0x1, R78 ;  /* 0x000000014d4e7824 */ /* 0x040fe200078e024e */
[----:B------:R-:W-:Y:S01]  /*1220*/  ISETP.GE.AND P6, PT, R102, RZ, PT ;  /* 0x000000ff6600720c */ /* 0x000fe20003fc6270 */
[C---:B------:R-:W-:Y:S01]  /*1230*/  IMAD.IADD R19, R77.reuse, 0x1, R19 ;  /* 0x000000014d137824 */ /* 0x040fe200078e0213 */
[----:B------:R-:W-:Y:S01]  /*1240*/  ISETP.GE.AND P0, PT, R98, RZ, P1 ;  /* 0x000000ff6200720c */ /* 0x000fe20000f06270 */
[----:B------:R-:W-:Y:S01]  /*1250*/  IMAD.IADD R30, R77, 0x1, R30 ;  /* 0x000000014d1e7824 */ /* 0x000fe200078e021e */
[----:B------:R-:W-:Y:S01]  /*1260*/  @P3 LOP3.LUT R98, R81, R92, R16, 0xfe, !PT ;  /* 0x0000005c51623212 */ /* 0x000fe200078efe10 */
[----:B------:R-:W-:Y:S01]  /*1270*/  IMAD.IADD R82, R77, 0x1, R82 ;  /* 0x000000014d527824 */ /* 0x000fe200078e0252 */
[----:B------:R-:W-:Y:S01]  /*1280*/  @P4 LOP3.LUT R100, R15, R26, R10, 0xfe, !PT ;  /* 0x0000001a0f644212 */ /* 0x000fe200078efe0a */
[C---:B------:R-:W-:Y:S01]  /*1290*/  IMAD.IADD R93, R77.reuse, 0x1, R93 ;  /* 0x000000014d5d7824 */ /* 0x040fe200078e025d */
[----:B------:R-:W-:Y:S01]  /*12a0*/  @P3 LOP3.LUT R98, R98, R21, RZ, 0xfc, !PT ;  /* 0x0000001562623212 */ /* 0x000fe200078efcff */
[----:B------:R-:W-:Y:S01]  /*12b0*/  IMAD.IADD R18, R77, 0x1, R18 ;  /* 0x000000014d127824 */ /* 0x000fe200078e0212 */
[----:B------:R-:W-:Y:S01]  /*12c0*/  @P5 IADD3 R5, PT, PT, R5, 0x20, RZ ;  /* 0x0000002005055810 */ /* 0x000fe20007ffe0ff */
[C---:B------:R-:W-:Y:S01]  /*12d0*/  IMAD.IADD R28, R77.reuse, 0x1, R28 ;  /* 0x000000014d1c7824 */ /* 0x040fe200078e021c */
[----:B------:R-:W-:Y:S01]  /*12e0*/  ISETP.GE.AND P5, PT, R98, RZ, P3 ;  /* 0x000000ff6200720c */ /* 0x000fe20001fa6270 */
[----:B------:R-:W-:Y:S01]  /*12f0*/  IMAD.IADD R81, R77, 0x1, R81 ;  /* 0x000000014d517824 */ /* 0x000fe200078e0251 */
[----:B------:R-:W-:Y:S01]  /*1300*/  @P4 LOP3.LUT R100, R100, R9, RZ, 0xfc, !PT ;  /* 0x0000000964644212 */ /* 0x000fe200078efcff */
[----:B------:R-:W-:Y:S01]  /*1310*/  @P0 VIADD R5, R5, 0x20 ;  /* 0x0000002005050836 */ /* 0x000fe20000000000 */
[----:B------:R-:W-:Y:S01]  /*1320*/  @P6 LOP3.LUT R105, R14, R91, R80, 0xfe, !PT ;  /* 0x0000005b0e696212 */ /* 0x000fe200078efe50 */
[C---:B------:R-:W-:Y:S01]  /*1330*/  IMAD.IADD R15, R77.reuse, 0x1, R15 ;  /* 0x000000014d0f7824 */ /* 0x040fe200078e020f */
[----:B------:R-:W-:Y:S01]  /*1340*/  ISETP.GE.AND P2, PT, R100, RZ, P4 ;  /* 0x000000ff6400720c */ /* 0x000fe20002746270 */
[----:B------:R-:W-:Y:S01]  /*1350*/  IMAD.IADD R10, R77, 0x1, R10 ;  /* 0x000000014d0a7824 */ /* 0x000fe200078e020a */
[----:B------:R-:W-:Y:S01]  /*1360*/  @P6 LOP3.LUT R105, R105, R8, RZ, 0xfc, !PT ;  /* 0x0000000869696212 */ /* 0x000fe200078efcff */
[----:B------:R-:W-:Y:S01]  /*1370*/  IMAD.IADD R14, R77, 0x1, R14 ;  /* 0x000000014d0e7824 */ /* 0x000fe200078e020e */
[----:B------:R-:W-:Y:S01]  /*1380*/  IADD3 R68, PT, PT, R79, R68, RZ ;  /* 0x000000444f447210 */ /* 0x000fe20007ffe0ff */
[----:B------:R-:W-:Y:S01]  /*1390*/  IMAD.IADD R80, R77, 0x1, R80 ;  /* 0x000000014d507824 */ /* 0x000fe200078e0250 */
[----:B------:R-:W-:Y:S01]  /*13a0*/  ISETP.GE.AND P0, PT, R105, RZ, P6 ;  /* 0x000000ff6900720c */ /* 0x000fe20003706270 */
[----:B------:R-:W-:Y:S01]  /*13b0*/  @P5 VIADD R5, R5, 0x20 ;  /* 0x0000002005055836 */ /* 0x000fe20000000000 */
[----:B------:R-:W-:Y:S01]  /*13c0*/  IADD3 R67, PT, PT, R79, R67, RZ ;  /* 0x000000434f437210 */ /* 0x000fe20007ffe0ff */
[C---:B------:R-:W-:Y:S01]  /*13d0*/  IMAD.IADD R91, R77.reuse, 0x1, R91 ;  /* 0x000000014d5b7824 */ /* 0x040fe200078e025b */
[C---:B------:R-:W-:Y:S01]  /*13e0*/  IADD3 R29, PT, PT, R76.reuse, R29, RZ ;  /* 0x0000001d4c1d7210 */ /* 0x040fe20007ffe0ff */
[----:B------:R-:W-:Y:S01]  /*13f0*/  IMAD.IADD R27, R77, 0x1, R27 ;  /* 0x000000014d1b7824 */ /* 0x000fe200078e021b */
[----:B------:R-:W-:Y:S01]  /*1400*/  IADD3 R64, PT, PT, R79, R64, RZ ;  /* 0x000000404f407210 */ /* 0x000fe20007ffe0ff */
[----:B------:R-:W-:Y:S01]  /*1410*/  IMAD.IADD R25, R77, 0x1, R25 ;  /* 0x000000014d197824 */ /* 0x000fe200078e0219 */
[----:B------:R-:W-:Y:S01]  /*1420*/  @P2 IADD3 R5, PT, PT, R5, 0x20, RZ ;  /* 0x0000002005052810 */ /* 0x000fe20007ffe0ff */
[C---:B------:R-:W-:Y:S01]  /*1430*/  IMAD.IADD R22, R77.reuse, 0x1, R22 ;  /* 0x000000014d167824 */ /* 0x040fe200078e0216 */
[C---:B------:R-:W-:Y:S01]  /*1440*/  IADD3 R48, PT, PT, R76.reuse, R48, RZ ;  /* 0x000000304c307210 */ /* 0x040fe20007ffe0ff */
[----:B------:R-:W-:Y:S01]  /*1450*/  IMAD.IADD R21, R77, 0x1, R21 ;  /* 0x000000014d157824 */ /* 0x000fe200078e0215 */
[----:B------:R-:W-:Y:S01]  /*1460*/  IADD3 R86, PT, PT, R79, R86, RZ ;  /* 0x000000564f567210 */ /* 0x000fe20007ffe0ff */
[----:B------:R-:W-:Y:S01]  /*1470*/  @P0 VIADD R5, R5, 0x20 ;  /* 0x0000002005050836 */ /* 0x000fe20000000000 */
[C---:B------:R-:W-:Y:S01]  /*1480*/  IADD3 R87, PT, PT, R76.reuse, R87, RZ ;  /* 0x000000574c577210 */ /* 0x040fe20007ffe0ff */
[----:B------:R-:W-:Y:S01]  /*1490*/  IMAD.IADD R8, R77, 0x1, R8 ;  /* 0x000000014d087824 */ /* 0x000fe200078e0208 */
[----:B------:R-:W-:Y:S01]  /*14a0*/  IADD3 R66, PT, PT, R79, R66, RZ ;  /* 0x000000424f427210 */ /* 0x000fe20007ffe0ff */
[----:B------:R-:W-:Y:S01]  /*14b0*/  UMOV UR4, UR5 ;  /* 0x0000000500047c82 */ /* 0x000fe20008000000 */
[----:B------:R-:W-:-:S02]  /*14c0*/  IADD3 R46, PT, PT, R76, R46, RZ ;  /* 0x0000002e4c2e7210 */ /* 0x000fc40007ffe0ff */
[C---:B------:R-:W-:Y:S02]  /*14d0*/  IADD3 R84, PT, PT, R79.reuse, R84, RZ ;  /* 0x000000544f547210 */ /* 0x040fe40007ffe0ff */
[C---:B------:R-:W-:Y:S02]  /*14e0*/  IADD3 R85, PT, PT, R76.reuse, R85, RZ ;  /* 0x000000554c557210 */ /* 0x040fe40007ffe0ff */
[C---:B------:R-:W-:Y:S02]  /*14f0*/  IADD3 R62, PT, PT, R79.reuse, R62, RZ ;  /* 0x0000003e4f3e7210 */ /* 0x040fe40007ffe0ff */
[C---:B------:R-:W-:Y:S02]  /*1500*/  IADD3 R44, PT, PT, R76.reuse, R44, RZ ;  /* 0x0000002c4c2c7210 */ /* 0x040fe40007ffe0ff */
[----:B------:R-:W-:Y:S02]  /*1510*/  IADD3 R2, PT, PT, R79, R2, RZ ;  /* 0x000000024f027210 */ /* 0x000fe40007ffe0ff */
[----:B------:R-:W-:-:S02]  /*1520*/  IADD3 R83, PT, PT, R76, R83, RZ ;  /* 0x000000534c537210 */ /* 0x000fc40007ffe0ff */
[C---:B------:R-:W-:Y:S02]  /*1530*/  IADD3 R72, PT, PT, R79.reuse, R72, RZ ;  /* 0x000000484f487210 */ /* 0x040fe40007ffe0ff */
[C---:B------:R-:W-:Y:S02]  /*1540*/  IADD3 R59, PT, PT, R79.reuse, R59, RZ ;  /* 0x0000003b4f3b7210 */ /* 0x040fe40007ffe0ff */
[----:B------:R-:W-:Y:S02]  /*1550*/  IADD3 R60, PT, PT, R79, R60, RZ ;  /* 0x0000003c4f3c7210 */ /* 0x000fe40007ffe0ff */
[C---:B------:R-:W-:Y:S02]  /*1560*/  IADD3 R43, PT, PT, R76.reuse, R43, RZ ;  /* 0x0000002b4c2b7210 */ /* 0x040fe40007ffe0ff */
[----:B------:R-:W-:Y:S02]  /*1570*/  IADD3 R33, PT, PT, R76, R33, RZ ;  /* 0x000000214c217210 */ /* 0x000fe40007ffe0ff */
[----:B------:R-:W-:-:S02]  /*1580*/  IADD3 R12, PT, PT, R77, R12, RZ ;  /* 0x0000000c4d0c7210 */ /* 0x000fc40007ffe0ff */
[C---:B------:R-:W-:Y:S02]  /*1590*/  IADD3 R11, PT, PT, R77.reuse, R11, RZ ;  /* 0x0000000b4d0b7210 */ /* 0x040fe40007ffe0ff */
[C---:B------:R-:W-:Y:S02]  /*15a0*/  IADD3 R88, PT, PT, R77.reuse, R88, RZ ;  /* 0x000000584d587210 */ /* 0x040fe40007ffe0ff */
[C---:B------:R-:W-:Y:S02]  /*15b0*/  IADD3 R4, PT, PT, R77.reuse, R4, RZ ;  /* 0x000000044d047210 */ /* 0x040fe40007ffe0ff */
[C---:B------:R-:W-:Y:S02]  /*15c0*/  IADD3 R17, PT, PT, R77.reuse, R17, RZ ;  /* 0x000000114d117210 */ /* 0x040fe40007ffe0ff */
[C---:B------:R-:W-:Y:S02]  /*15d0*/  IADD3 R16, PT, PT, R77.reuse, R16, RZ ;  /* 0x000000104d107210 */ /* 0x040fe40007ffe0ff */
[----:B------:R-:W-:-:S02]  /*15e0*/  IADD3 R92, PT, PT, R77, R92, RZ ;  /* 0x0000005c4d5c7210 */ /* 0x000fc40007ffe0ff */
[C---:B------:R-:W-:Y:S02]  /*15f0*/  IADD3 R26, PT, PT, R77.reuse, R26, RZ ;  /* 0x0000001a4d1a7210 */ /* 0x040fe40007ffe0ff */
[C---:B------:R-:W-:Y:S02]  /*1600*/  IADD3 R24, PT, PT, R77.reuse, R24, RZ ;  /* 0x000000184d187210 */ /* 0x040fe40007ffe0ff */
[C---:B------:R-:W-:Y:S02]  /*1610*/  IADD3 R23, PT, PT, R77.reuse, R23, RZ ;  /* 0x000000174d177210 */ /* 0x040fe40007ffe0ff */
[----:B------:R-:W-:Y:S01]  /*1620*/  IADD3 R9, PT, PT, R77, R9, RZ ;  /* 0x000000094d097210 */ /* 0x000fe20007ffe0ff */
[----:B------:R-:W-:Y:S06]  /*1630*/  BRA.U !UP0, `(.L_x_0) ;  /* 0xfffffff508507547 */ /* 0x000fec000b83ffff */
[----:B------:R-:W0:Y:S01]  /*1640*/  S2R R0, SR_TID.X ;  /* 0x0000000000007919 */ /* 0x000e220000002100 */
[----:B------:R-:W0:Y:S08]  /*1650*/  S2UR UR4, SR_CTAID.X ;  /* 0x00000000000479c3 */ /* 0x000e300000002500 */
[----:B------:R-:W0:Y:S08]  /*1660*/  LDC R7, c[0x0][0x360] ;  /* 0x0000d800ff077b82 */ /* 0x000e300000000800 */
[----:B------:R-:W1:Y:S01]  /*1670*/  LDC.64 R2, c[0x0][0x388] ;  /* 0x0000e200ff027b82 */ /* 0x000e620000000a00 */
[----:B0-----:R-:W-:-:S04]  /*1680*/  IMAD R7, R7, UR4, R0 ;  /* 0x0000000407077c24 */ /* 0x001fc8000f8e0200 */
[----:B-1----:R-:W-:-:S05]  /*1690*/  IMAD.WIDE R2, R7, 0x4, R2 ;  /* 0x0000000407027825 */ /* 0x002fca00078e0202 */
[----:B------:R-:W-:Y:S01]  /*16a0*/  STG.E desc[UR6][R2.64], R5 ;  /* 0x0000000502007986 */ /* 0x000fe2000c101906 */
[----:B------:R-:W-:Y:S05]  /*16b0*/  EXIT ;  /* 0x000000000000794d */ /* 0x000fea0003800000 */
.L_x_1:
[----:B------:R-:W-:-:S00]  /*16c0*/  BRA `(.L_x_1) ;  /* 0xfffffffc00fc7947 */ /* 0x000fc0000383ffff */
[----:B------:R-:W-:-:S00]  /*16d0*/  NOP ;  /* 0x0000000000007918 */ /* 0x000fc00000000000 */
        /* <DEDUP_REMOVED lines=10> */
.L_x_42:


//--------------------- .text._Z23fine_raster_smem_kernelPK8TrianglePi --------------------------
	.section	.text._Z23fine_raster_smem_kernelPK8TrianglePi,"ax",@progbits
	.align	128
        .global         _Z23fine_raster_smem_kernelPK8TrianglePi
        .type           _Z23fine_raster_smem_kernelPK8TrianglePi,@function
        .size           _Z23fine_raster_smem_kernelPK8TrianglePi,(.L_x_43 - _Z23fine_raster_smem_kernelPK8TrianglePi)
        .other          _Z23fine_raster_smem_kernelPK8TrianglePi,@"STO_CUDA_ENTRY STV_DEFAULT"
_Z23fine_raster_smem_kernelPK8TrianglePi:
.text._Z23fine_raster_smem_kernelPK8TrianglePi:
[----:B------:R-:W-:Y:S01]  /*0000*/  LDC R1, c[0x0][0x37c] ;  /* 0x0000df00ff017b82 */ /* 0x000fe20000000800 */
[----:B------:R-:W0:Y:S01]  /*0010*/  S2R R13, SR_TID.X ;  /* 0x00000000000d7919 */ /* 0x000e220000002100 */
[----:B------:R-:W1:Y:S01]  /*0020*/  LDCU.64 UR8, c[0x0][0x358] ;  /* 0x00006b00ff0877ac */ /* 0x000e620008000a00 */
[----:B------:R-:W0:Y:S02]  /*0030*/  S2R R0, SR_CTAID.X ;  /* 0x0000000000007919 */ /* 0x000e240000002500 */
[----:B0-----:R-:W-:-:S05]  /*0040*/  IMAD R5, R0, 0x100, R13 ;  /* 0x0000010000057824 */ /* 0x001fca00078e020d */
[----:B------:R-:W-:-:S13]  /*0050*/  ISETP.GT.AND P0, PT, R5, 0xff, PT ;  /* 0x000000ff0500780c */ /* 0x000fda0003f04270 */
[----:B------:R-:W0:Y:S02]  /*0060*/  @!P0 LDC.64 R2, c[0x0][0x380] ;  /* 0x0000e000ff028b82 */ /* 0x000e240000000a00 */
[----:B0-----:R-:W-:-:S05]  /*0070*/  @!P0 IMAD.WIDE R2, R5, 0x18, R2 ;  /* 0x0000001805028825 */ /* 0x001fca00078e0202 */
[----:B-1----:R-:W2:Y:S04]  /*0080*/  @!P0 LDG.E.64.CONSTANT R6, desc[UR8][R2.64] ;  /* 0x0000000802068981 */ /* 0x002ea8000c1e9b00 */
[----:B------:R-:W3:Y:S04]  /*0090*/  @!P0 LDG.E.64.CONSTANT R8, desc[UR8][R2.64+0x8] ;  /* 0x0000080802088981 */ /* 0x000ee8000c1e9b00 */
[----:B------:R-:W4:Y:S01]  /*00a0*/  @!P0 LDG.E.64.CONSTANT R10, desc[UR8][R2.64+0x10] ;  /* 0x00001008020a8981 */ /* 0x000f22000c1e9b00 */
[----:B------:R-:W-:Y:S01]  /*00b0*/  MOV R0, 0x400 ;  /* 0x0000040000007802 */ /* 0x000fe20000000f00 */
[----:B------:R-:W0:Y:S04]  /*00c0*/  S2R R5, SR_CgaCtaId ;  /* 0x0000000000057919 */ /* 0x000e280000008800 */
[----:B------:R-:W-:Y:S01]  /*00d0*/  VIADD R4, R0, 0x1800 ;  /* 0x0000180000047836 */ /* 0x000fe20000000000 */
[----:B0-----:R-:W-:-:S04]  /*00e0*/  LEA R0, R5, R0, 0x18 ;  /* 0x0000000005007211 */ /* 0x001fc800078ec0ff */
[----:B------:R-:W-:Y:S01]  /*00f0*/  LEA R4, R5, R4, 0x18 ;  /* 0x0000000405047211 */ /* 0x000fe200078ec0ff */
[----:B------:R-:W-:-:S03]  /*0100*/  IMAD R0, R13, 0x18, R0 ;  /* 0x000000180d007824 */ /* 0x000fc600078e0200 */
[----:B------:R-:W-:-:S05]  /*0110*/  LEA R4, R13, R4, 0x2 ;  /* 0x000000040d047211 */ /* 0x000fca00078e10ff */
[----:B------:R0:W-:Y:S04]  /*0120*/  @!P0 STS [R4], RZ ;  /* 0x000000ff04008388 */ /* 0x0001e80000000800 */
[----:B--2---:R0:W-:Y:S04]  /*0130*/  @!P0 STS.64 [R0], R6 ;  /* 0x0000000600008388 */ /* 0x0041e80000000a00 */
[----:B---3--:R0:W-:Y:S04]  /*0140*/  @!P0 STS.64 [R0+0x8], R8 ;  /* 0x0000080800008388 */ /* 0x0081e80000000a00 */
[----:B----4-:R0:W-:Y:S01]  /*0150*/  @!P0 STS.64 [R0+0x10], R10 ;  /* 0x0000100a00008388 */ /* 0x0101e20000000a00 */
[----:B------:R-:W-:Y:S06]  /*0160*/  BAR.SYNC.DEFER_BLOCKING 0x0 ;  /* 0x0000000000007b1d */ /* 0x000fec0000010000 */
[----:B------:R-:W-:Y:S05]  /*0170*/  @P0 EXIT ;  /* 0x000000000000094d */ /* 0x000fea0003800000 */
[----:B------:R-:W1:Y:S01]  /*0180*/  LDS.64 R2, [R0] ;  /* 0x0000000000027984 */ /* 0x000e620000000a00 */
[----:B------:R-:W-:-:S03]  /*0190*/  UMOV UR4, URZ ;  /* 0x000000ff00047c82 */ /* 0x000fc60008000000 */
[----:B0-----:R-:W0:Y:S04]  /*01a0*/  LDS.64 R4, [R0+0x8] ;  /* 0x0000080000047984 */ /* 0x001e280000000a00 */
[----:B------:R2:W3:Y:S01]  /*01b0*/  LDS.64 R6, [R0+0x10] ;  /* 0x0000100000067984 */ /* 0x0004e20000000a00 */
[----:B-1----:R-:W-:Y:S02]  /*01c0*/  LOP3.LUT R11, RZ, R2, RZ, 0x33, !PT ;  /* 0x00000002ff0b7212 */ /* 0x002fe400078e33ff */
[----:B------:R-:W-:Y:S01]  /*01d0*/  IADD3 R9, PT, PT, -R3, 0x3, RZ ;  /* 0x0000000303097810 */ /* 0x000fe20007ffe1ff */
[----:B0-----:R-:W-:Y:S01]  /*01e0*/  IMAD.IADD R8, R2, 0x1, -R4 ;  /* 0x0000000102087824 */ /* 0x001fe200078e0a04 */
[----:B------:R-:W-:Y:S01]  /*01f0*/  IADD3 R12, PT, PT, R4, R11, RZ ;  /* 0x0000000b040c7210 */ /* 0x000fe20007ffe0ff */
[----:B------:R-:W-:Y:S01]  /*0200*/  IMAD.IADD R25, R5, 0x1, -R3 ;  /* 0x0000000105197824 */ /* 0x000fe200078e0a03 */
[----:B------:R-:W-:Y:S01]  /*0210*/  IADD3 R10, PT, PT, -R2, 0x1f, RZ ;  /* 0x0000001f020a7810 */ /* 0x000fe20007ffe1ff */
[----:B------:R-:W-:Y:S01]  /*0220*/  IMAD R22, R8, R9, RZ ;  /* 0x0000000908167224 */ /* 0x000fe200078e02ff */
[C---:B------:R-:W-:Y:S01]  /*0230*/  IADD3 R38, PT, PT, -R2.reuse, 0x1b, RZ ;  /* 0x0000001b02267810 */ /* 0x040fe20007ffe1ff */
[C---:B------:R-:W-:Y:S01]  /*0240*/  IMAD R24, R3.reuse, R8, RZ ;  /* 0x0000000803187224 */ /* 0x040fe200078e02ff */
[C---:B------:R-:W-:Y:S01]  /*0250*/  IADD3 R26, PT, PT, -R2.reuse, 0x17, RZ ;  /* 0x00000017021a7810 */ /* 0x040fe20007ffe1ff */
[----:B------:R-:W-:Y:S01]  /*0260*/  IMAD.MOV R9, RZ, RZ, -R2 ;  /* 0x000000ffff097224 */ /* 0x000fe200078e0a02 */
[C---:B------:R-:W-:Y:S01]  /*0270*/  IADD3 R28, PT, PT, -R2.reuse, 0x13, RZ ;  /* 0x00000013021c7810 */ /* 0x040fe20007ffe1ff */
[----:B------:R-:W-:Y:S01]  /*0280*/  IMAD R27, R3, R12, R5 ;  /* 0x0000000c031b7224 */ /* 0x000fe200078e0205 */
[C---:B------:R-:W-:Y:S01]  /*0290*/  IADD3 R30, PT, PT, -R2.reuse, 0xf, RZ ;  /* 0x0000000f021e7810 */ /* 0x040fe20007ffe1ff */
[CC--:B--2---:R-:W-:Y:S01]  /*02a0*/  IMAD R0, R25.reuse, R10.reuse, R22 ;  /* 0x0000000a19007224 */ /* 0x0c4fe200078e0216 */
[C---:B------:R-:W-:Y:S01]  /*02b0*/  IADD3 R32, PT, PT, -R2.reuse, 0xb, RZ ;  /* 0x0000000b02207810 */ /* 0x040fe20007ffe1ff */
[C---:B------:R-:W-:Y:S01]  /*02c0*/  IMAD R8, R25.reuse, R10, -R24 ;  /* 0x0000000a19087224 */ /* 0x040fe200078e0a18 */
[C---:B------:R-:W-:Y:S01]  /*02d0*/  IADD3 R34, PT, PT, -R2.reuse, 0x7, RZ ;  /* 0x0000000702227810 */ /* 0x040fe20007ffe1ff */
[C-C-:B------:R-:W-:Y:S01]  /*02e0*/  IMAD R9, R25.reuse, R9, R22.reuse ;  /* 0x0000000919097224 */ /* 0x140fe200078e0216 */
[----:B------:R-:W-:Y:S01]  /*02f0*/  IADD3 R36, PT, PT, -R2, 0x3, RZ ;  /* 0x0000000302247810 */ /* 0x000fe20007ffe1ff */
[--C-:B------:R-:W-:Y:S01]  /*0300*/  IMAD R10, R25, R38, R22.reuse ;  /* 0x00000026190a7224 */ /* 0x100fe200078e0216 */
[----:B---3--:R-:W-:Y:S01]  /*0310*/  IADD3 R47, PT, PT, R3, -R7, RZ ;  /* 0x80000007032f7210 */ /* 0x008fe20007ffe0ff */
[C-C-:B------:R-:W-:Y:S01]  /*0320*/  IMAD R12, R25.reuse, R26, R22.reuse ;  /* 0x0000001a190c7224 */ /* 0x140fe200078e0216 */
[C---:B------:R-:W-:Y:S01]  /*0330*/  IADD3 R56, PT, PT, -R6.reuse, 0x1f, RZ ;  /* 0x0000001f06387810 */ /* 0x040fe20007ffe1ff */
[C-C-:B------:R-:W-:Y:S01]  /*0340*/  IMAD R14, R25.reuse, R28, R22.reuse ;  /* 0x0000001c190e7224 */ /* 0x140fe200078e0216 */
[C---:B------:R-:W-:Y:S01]  /*0350*/  IADD3 R70, PT, PT, -R6.reuse, 0x1b, RZ ;  /* 0x0000001b06467810 */ /* 0x040fe20007ffe1ff */
[C-C-:B------:R-:W-:Y:S01]  /*0360*/  IMAD R16, R25.reuse, R30, R22.reuse ;  /* 0x0000001e19107224 */ /* 0x140fe200078e0216 */
[C---:B------:R-:W-:Y:S01]  /*0370*/  IADD3 R68, PT, PT, -R6.reuse, 0x17, RZ ;  /* 0x0000001706447810 */ /* 0x040fe20007ffe1ff */
[C-C-:B------:R-:W-:Y:S01]  /*0380*/  IMAD R18, R25.reuse, R32, R22.reuse ;  /* 0x0000002019127224 */ /* 0x140fe200078e0216 */
[C---:B------:R-:W-:Y:S01]  /*0390*/  IADD3 R58, PT, PT, -R6.reuse, 0x13, RZ ;  /* 0x00000013063a7810 */ /* 0x040fe20007ffe1ff */
[C---:B------:R-:W-:Y:S01]  /*03a0*/  IMAD R20, R25.reuse, R34, R22 ;  /* 0x0000002219147224 */ /* 0x040fe200078e0216 */
[C---:B------:R-:W-:Y:S01]  /*03b0*/  IADD3 R60, PT, PT, -R6.reuse, 0xf, RZ ;  /* 0x0000000f063c7810 */ /* 0x040fe20007ffe1ff */
[C-C-:B------:R-:W-:Y:S01]  /*03c0*/  IMAD R11, R25.reuse, R38, -R24.reuse ;  /* 0x00000026190b7224 */ /* 0x140fe200078e0a18 */
[C---:B------:R-:W-:Y:S01]  /*03d0*/  IADD3 R62, PT, PT, -R6.reuse, 0xb, RZ ;  /* 0x0000000b063e7810 */ /* 0x040fe20007ffe1ff */
[C-C-:B------:R-:W-:Y:S01]  /*03e0*/  IMAD R13, R25.reuse, R26, -R24.reuse ;  /* 0x0000001a190d7224 */ /* 0x140fe200078e0a18 */
[C---:B------:R-:W-:Y:S01]  /*03f0*/  IADD3 R64, PT, PT, -R6.reuse, 0x7, RZ ;  /* 0x0000000706407810 */ /* 0x040fe20007ffe1ff */
[C-C-:B------:R-:W-:Y:S01]  /*0400*/  IMAD R15, R25.reuse, R28, -R24.reuse ;  /* 0x0000001c190f7224 */ /* 0x140fe200078e0a18 */
[----:B------:R-:W-:Y:S01]  /*0410*/  IADD3 R66, PT, PT, -R6, 0x3, RZ ;  /* 0x0000000306427810 */ /* 0x000fe20007ffe1ff */
[C-C-:B------:R-:W-:Y:S01]  /*0420*/  IMAD R17, R25.reuse, R30, -R24.reuse ;  /* 0x0000001e19117224 */ /* 0x140fe200078e0a18 */
[----:B------:R-:W-:Y:S01]  /*0430*/  LOP3.LUT R51, RZ, R4, RZ, 0x33, !PT ;  /* 0x00000004ff337212 */ /* 0x000fe200078e33ff */
[C-C-:B------:R-:W-:Y:S01]  /*0440*/  IMAD R19, R25.reuse, R32, -R24.reuse ;  /* 0x0000002019137224 */ /* 0x140fe200078e0a18 */
[----:B------:R-:W-:Y:S01]  /*0450*/  IADD3 R82, PT, PT, -R4, 0x7, RZ ;  /* 0x0000000704527810 */ /* 0x000fe20007ffe1ff */
[C-C-:B------:R-:W-:Y:S01]  /*0460*/  IMAD R21, R25.reuse, R34, -R24.reuse ;  /* 0x0000002219157224 */ /* 0x140fe200078e0a18 */
[----:B------:R-:W-:Y:S01]  /*0470*/  IADD3 R92, PT, PT, R6, R51, RZ ;  /* 0x00000033065c7210 */ /* 0x000fe20007ffe0ff */
[----:B------:R-:W-:Y:S01]  /*0480*/  IMAD R41, R2, R25, R24 ;  /* 0x0000001902297224 */ /* 0x000fe200078e0218 */
[C---:B------:R-:W-:Y:S01]  /*0490*/  IADD3 R78, PT, PT, -R4.reuse, 0xb, RZ ;  /* 0x0000000b044e7810 */ /* 0x040fe20007ffe1ff */
[CC--:B------:R-:W-:Y:S01]  /*04a0*/  IMAD R22, R25.reuse, R36.reuse, R22 ;  /* 0x0000002419167224 */ /* 0x0c0fe200078e0216 */
[C---:B------:R-:W-:Y:S01]  /*04b0*/  IADD3 R84, PT, PT, -R4.reuse, 0xf, RZ ;  /* 0x0000000f04547810 */ /* 0x040fe20007ffe1ff */
[C---:B------:R-:W-:Y:S01]  /*04c0*/  IMAD R24, R25.reuse, R36, -R24 ;  /* 0x0000002419187224 */ /* 0x040fe200078e0a18 */
[C---:B------:R-:W-:Y:S01]  /*04d0*/  IADD3 R86, PT, PT, -R4.reuse, 0x13, RZ ;  /* 0x0000001304567810 */ /* 0x040fe20007ffe1ff */
[C-C-:B------:R-:W-:Y:S01]  /*04e0*/  IMAD R23, R25.reuse, R38, R27.reuse ;  /* 0x0000002619177224 */ /* 0x140fe200078e021b */
[C---:B------:R-:W-:Y:S01]  /*04f0*/  IADD3 R88, PT, PT, -R4.reuse, 0x17, RZ ;  /* 0x0000001704587810 */ /* 0x040fe20007ffe1ff */
[C-C-:B------:R-:W-:Y:S01]  /*0500*/  IMAD R26, R25.reuse, R26, R27.reuse ;  /* 0x0000001a191a7224 */ /* 0x140fe200078e021b */
[C---:B------:R-:W-:Y:S01]  /*0510*/  IADD3 R90, PT, PT, -R4.reuse, 0x1b, RZ ;  /* 0x0000001b045a7810 */ /* 0x040fe20007ffe1ff */
[C-C-:B------:R-:W-:Y:S01]  /*0520*/  IMAD R28, R25.reuse, R28, R27.reuse ;  /* 0x0000001c191c7224 */ /* 0x140fe200078e021b */
[----:B------:R-:W-:Y:S01]  /*0530*/  IADD3 R80, PT, PT, -R4, 0x3, RZ ;  /* 0x0000000304507810 */ /* 0x000fe20007ffe1ff */
[----:B------:R-:W-:Y:S01]  /*0540*/  IMAD R30, R25, R30, R27 ;  /* 0x0000001e191e7224 */ /* 0x000fe200078e021b */
[----:B------:R-:W-:Y:S01]  /*0550*/  IADD3 R94, PT, PT, -R3, R22, R5 ;  /* 0x00000016035e7210 */ /* 0x000fe20007ffe105 */
[----:B------:R-:W-:-:S02]  /*0560*/  IMAD R32, R25, R32, R27 ;  /* 0x0000002019207224 */ /* 0x000fc400078e021b */
[C-C-:B------:R-:W-:Y:S02]  /*0570*/  IMAD R34, R25.reuse, R34, R27.reuse ;  /* 0x0000002219227224 */ /* 0x140fe400078e021b */
[----:B------:R-:W-:Y:S01]  /*0580*/  IMAD R36, R25, R36, R27 ;  /* 0x0000002419247224 */ /* 0x000fe200078e021b */
[----:B------:R-:W-:Y:S01]  /*0590*/  LOP3.LUT R27, RZ, R6, RZ, 0x33, !PT ;  /* 0x00000006ff1b7212 */ /* 0x000fe200078e33ff */
[----:B------:R-:W-:Y:S01]  /*05a0*/  IMAD.IADD R38, R6, 0x1, -R2 ;  /* 0x0000000106267824 */ /* 0x000fe200078e0a02 */
[----:B------:R-:W-:Y:S01]  /*05b0*/  IADD3 R25, PT, PT, -R7, 0x3, RZ ;  /* 0x0000000307197810 */ /* 0x000fe20007ffe1ff */
[----:B------:R-:W-:Y:S02]  /*05c0*/  IMAD.MOV R54, RZ, RZ, -R6 ;  /* 0x000000ffff367224 */ /* 0x000fe400078e0a06 */
[----:B------:R-:W-:Y:S02]  /*05d0*/  IMAD.IADD R42, R2, 0x1, R27 ;  /* 0x00000001022a7824 */ /* 0x000fe400078e021b */
[----:B------:R-:W-:-:S02]  /*05e0*/  IMAD R40, R38, R25, RZ ;  /* 0x0000001926287224 */ /* 0x000fc400078e02ff */
[C---:B------:R-:W-:Y:S02]  /*05f0*/  IMAD R27, R7.reuse, R38, RZ ;  /* 0x00000026071b7224 */ /* 0x040fe400078e02ff */
[----:B------:R-:W-:Y:S02]  /*0600*/  IMAD R49, R7, R42, R3 ;  /* 0x0000002a07317224 */ /* 0x000fe400078e0203 */
[CCC-:B------:R-:W-:Y:S02]  /*0610*/  IMAD R39, R47.reuse, R56.reuse, R40.reuse ;  /* 0x000000382f277224 */ /* 0x1c0fe400078e0228 */
[C---:B------:R-:W-:Y:S02]  /*0620*/  IMAD R56, R47.reuse, R56, -R27 ;  /* 0x000000382f387224 */ /* 0x040fe400078e0a1b */
[C-C-:B------:R-:W-:Y:S02]  /*0630*/  IMAD R54, R47.reuse, R54, R40.reuse ;  /* 0x000000362f367224 */ /* 0x140fe400078e0228 */
[----:B------:R-:W-:-:S02]  /*0640*/  IMAD R52, R47, R70, R40 ;  /* 0x000000462f347224 */ /* 0x000fc400078e0228 */
[C-C-:B------:R-:W-:Y:S02]  /*0650*/  IMAD R50, R47.reuse, R68, R40.reuse ;  /* 0x000000442f327224 */ /* 0x140fe400078e0228 */
[--C-:B------:R-:W-:Y:S01]  /*0660*/  IMAD R48, R47, R58, R40.reuse ;  /* 0x0000003a2f307224 */ /* 0x100fe200078e0228 */
[--C-:B------:R-:W-:Y:S01]  /*0670*/  IADD3 R96, PT, PT, -R7, R52, R3.reuse ;  /* 0x0000003407607210 */ /* 0x100fe20007ffe103 */
[--C-:B------:R-:W-:Y:S01]  /*0680*/  IMAD R46, R47, R60, R40.reuse ;  /* 0x0000003c2f2e7224 */ /* 0x100fe200078e0228 */
[--C-:B------:R-:W-:Y:S01]  /*0690*/  IADD3 R98, PT, PT, -R7, R50, R3.reuse ;  /* 0x0000003207627210 */ /* 0x100fe20007ffe103 */
[--C-:B------:R-:W-:Y:S01]  /*06a0*/  IMAD R44, R47, R62, R40.reuse ;  /* 0x0000003e2f2c7224 */ /* 0x100fe200078e0228 */
[--C-:B------:R-:W-:Y:S01]  /*06b0*/  IADD3 R100, PT, PT, -R7, R48, R3.reuse ;  /* 0x0000003007647210 */ /* 0x100fe20007ffe103 */
[----:B------:R-:W-:Y:S01]  /*06c0*/  IMAD R42, R47, R64, R40 ;  /* 0x000000402f2a7224 */ /* 0x000fe200078e0228 */
[----:B------:R-:W-:Y:S01]  /*06d0*/  IADD3 R102, PT, PT, -R7, R46, R3 ;  /* 0x0000002e07667210 */ /* 0x000fe20007ffe103 */
[----:B------:R-:W-:Y:S01]  /*06e0*/  IMAD R38, R47, R70, -R27 ;  /* 0x000000462f267224 */ /* 0x000fe200078e0a1b */
[----:B------:R-:W-:Y:S01]  /*06f0*/  IADD3 R104, PT, PT, -R7, R44, R3 ;  /* 0x0000002c07687210 */ /* 0x000fe20007ffe103 */
[----:B------:R-:W-:Y:S01]  /*0700*/  IMAD R37, R47, R68, -R27 ;  /* 0x000000442f257224 */ /* 0x000fe200078e0a1b */
[----:B------:R-:W-:Y:S01]  /*0710*/  IADD3 R106, PT, PT, -R7, R42, R3 ;  /* 0x0000002a076a7210 */ /* 0x000fe20007ffe103 */
[----:B------:R-:W-:-:S02]  /*0720*/  IMAD R35, R47, R58, -R27 ;  /* 0x0000003a2f237224 */ /* 0x000fc400078e0a1b */
[C-C-:B------:R-:W-:Y:S02]  /*0730*/  IMAD R33, R47.reuse, R60, -R27.reuse ;  /* 0x0000003c2f217224 */ /* 0x140fe400078e0a1b */
[C-C-:B------:R-:W-:Y:S02]  /*0740*/  IMAD R31, R47.reuse, R62, -R27.reuse ;  /* 0x0000003e2f1f7224 */ /* 0x140fe400078e0a1b */
[C-C-:B------:R-:W-:Y:S02]  /*0750*/  IMAD R29, R47.reuse, R64, -R27.reuse ;  /* 0x000000402f1d7224 */ /* 0x140fe400078e0a1b */
[--C-:B------:R-:W-:Y:S02]  /*0760*/  IMAD R45, R6, R47, R27.reuse ;  /* 0x0000002f062d7224 */ /* 0x100fe400078e021b */
[CC--:B------:R-:W-:Y:S02]  /*0770*/  IMAD R40, R47.reuse, R66.reuse, R40 ;  /* 0x000000422f287224 */ /* 0x0c0fe400078e0228 */
[----:B------:R-:W-:Y:S01]  /*0780*/  IMAD R27, R47, R66, -R27 ;  /* 0x000000422f1b7224 */ /* 0x000fe200078e0a1b */
[----:B------:R-:W-:Y:S01]  /*0790*/  IADD3 R122, PT, PT, -R45, RZ, RZ ;  /* 0x000000ff2d7a7210 */ /* 0x000fe20007ffe1ff */
[C-C-:B------:R-:W-:Y:S01]  /*07a0*/  IMAD R25, R47.reuse, R70, R49.reuse ;  /* 0x000000462f197224 */ /* 0x140fe200078e0231 */
[----:B------:R-:W-:Y:S01]  /*07b0*/  IADD3 R70, PT, PT, -R4, 0x1f, RZ ;  /* 0x0000001f04467810 */ /* 0x000fe20007ffe1ff */
[----:B------:R-:W-:Y:S01]  /*07c0*/  IMAD R43, R47, R68, R49 ;  /* 0x000000442f2b7224 */ /* 0x000fe200078e0231 */
[----:B------:R-:W-:Y:S01]  /*07d0*/  IADD3 R108, PT, PT, -R7, R40, R3 ;  /* 0x00000028076c7210 */ /* 0x000fe20007ffe103 */
[----:B------:R-:W-:-:S02]  /*07e0*/  IMAD R58, R47, R58, R49 ;  /* 0x0000003a2f3a7224 */ /* 0x000fc400078e0231 */
[C-C-:B------:R-:W-:Y:S02]  /*07f0*/  IMAD R60, R47.reuse, R60, R49.reuse ;  /* 0x0000003c2f3c7224 */ /* 0x140fe400078e0231 */
[C-C-:B------:R-:W-:Y:S02]  /*0800*/  IMAD R62, R47.reuse, R62, R49.reuse ;  /* 0x0000003e2f3e7224 */ /* 0x140fe400078e0231 */
[C-C-:B------:R-:W-:Y:S02]  /*0810*/  IMAD R64, R47.reuse, R64, R49.reuse ;  /* 0x000000402f407224 */ /* 0x140fe400078e0231 */
[----:B------:R-:W-:Y:S01]  /*0820*/  IMAD R66, R47, R66, R49 ;  /* 0x000000422f427224 */ /* 0x000fe200078e0231 */
[----:B------:R-:W-:Y:S01]  /*0830*/  IADD3 R49, PT, PT, -R5, 0x3, RZ ;  /* 0x0000000305317810 */ /* 0x000fe20007ffe1ff */
[C---:B------:R-:W-:Y:S01]  /*0840*/  IMAD.IADD R68, R4.reuse, 0x1, -R6 ;  /* 0x0000000104447824 */ /* 0x040fe200078e0a06 */
[----:B------:R-:W-:Y:S01]  /*0850*/  SHF.L.U32 R47, R4, 0x2, RZ ;  /* 0x00000002042f7819 */ /* 0x000fe200000006ff */
[----:B------:R-:W-:-:S02]  /*0860*/  IMAD.SHL.U32 R51, R6, 0x4, RZ ;  /* 0x0000000406337824 */ /* 0x000fc400078e00ff */
[----:B------:R-:W-:Y:S01]  /*0870*/  IMAD.IADD R81, R7, 0x1, -R5 ;  /* 0x0000000107517824 */ /* 0x000fe200078e0a05 */
[----:B------:R-:W-:Y:S01]  /*0880*/  LEA R47, R2, -R47, 0x2 ;  /* 0x8000002f022f7211 */ /* 0x000fe200078e10ff */
[----:B------:R-:W-:Y:S02]  /*0890*/  IMAD R76, R68, R49, RZ ;  /* 0x00000031444c7224 */ /* 0x000fe400078e02ff */
[----:B------:R-:W-:Y:S02]  /*08a0*/  IMAD R69, R5, R68, RZ ;  /* 0x0000004405457224 */ /* 0x000fe400078e02ff */
[----:B------:R-:W-:Y:S02]  /*08b0*/  IMAD.MOV R55, RZ, RZ, -R4 ;  /* 0x000000ffff377224 */ /* 0x000fe400078e0a04 */
[--C-:B------:R-:W-:Y:S02]  /*08c0*/  IMAD R49, R2, -0x4, R51.reuse ;  /* 0xfffffffc02317824 */ /* 0x100fe400078e0233 */
[----:B------:R-:W-:-:S02]  /*08d0*/  IMAD R2, R4, 0x4, -R51 ;  /* 0x0000000404027824 */ /* 0x000fc400078e0a33 */
[CCC-:B------:R-:W-:Y:S02]  /*08e0*/  IMAD R51, R81.reuse, R70.reuse, R76.reuse ;  /* 0x0000004651337224 */ /* 0x1c0fe400078e024c */
[--C-:B------:R-:W-:Y:S02]  /*08f0*/  IMAD R53, R81, R70, -R69.reuse ;  /* 0x0000004651357224 */ /* 0x100fe400078e0a45 */
[----:B------:R-:W-:Y:S02]  /*0900*/  IMAD R124, R4, R81, R69 ;  /* 0x00000051047c7224 */ /* 0x000fe400078e0245 */
[----:B------:R-:W-:Y:S02]  /*0910*/  IMAD R92, R5, R92, R7 ;  /* 0x0000005c055c7224 */ /* 0x000fe400078e0207 */
        /* <DEDUP_REMOVED lines=9> */
[--C-:B------:R-:W-:Y:S01]  /*09b0*/  IMAD R74, R81, R82, R76.reuse ;  /* 0x00000052514a7224 */ /* 0x100fe200078e024c */
[----:B------:R-:W-:Y:S01]  /*09c0*/  IADD3 R116, PT, PT, -R5, R70, R7 ;  /* 0x0000004605747210 */ /* 0x000fe20007ffe107 */
[----:B------:R-:W-:-:S02]  /*09d0*/  IMAD R76, R81, R80, R76 ;  /* 0x00000050514c7224 */ /* 0x000fc400078e024c */
[----:B------:R-:W-:Y:S01]  /*09e0*/  IMAD R57, R81, R90, -R69 ;  /* 0x0000005a51397224 */ /* 0x000fe200078e0a45 */
[----:B------:R-:W-:Y:S01]  /*09f0*/  IADD3 R118, PT, PT, -R5, R74, R7 ;  /* 0x0000004a05767210 */ /* 0x000fe20007ffe107 */
[C-C-:B------:R-:W-:Y:S02]  /*0a00*/  IMAD R59, R81.reuse, R88, -R69.reuse ;  /* 0x00000058513b7224 */ /* 0x140fe400078e0a45 */
[C-C-:B------:R-:W-:Y:S02]  /*0a10*/  IMAD R61, R81.reuse, R86, -R69.reuse ;  /* 0x00000056513d7224 */ /* 0x140fe400078e0a45 */
[C-C-:B------:R-:W-:Y:S02]  /*0a20*/  IMAD R63, R81.reuse, R84, -R69.reuse ;  /* 0x00000054513f7224 */ /* 0x140fe400078e0a45 */
[C-C-:B------:R-:W-:Y:S02]  /*0a30*/  IMAD R65, R81.reuse, R78, -R69.reuse ;  /* 0x0000004e51417224 */ /* 0x140fe400078e0a45 */
[----:B------:R-:W-:-:S02]  /*0a40*/  IMAD R67, R81, R82, -R69 ;  /* 0x0000005251437224 */ /* 0x000fc400078e0a45 */
[C---:B------:R-:W-:Y:S02]  /*0a50*/  IMAD R69, R81.reuse, R80, -R69 ;  /* 0x0000005051457224 */ /* 0x040fe400078e0a45 */
        /* <DEDUP_REMOVED lines=9> */
[--C-:B------:R-:W-:Y:S01]  /*0af0*/  IMAD R79, R81, R82, R92.reuse ;  /* 0x00000052514f7224 */ /* 0x100fe200078e025c */
[--C-:B------:R-:W-:Y:S01]  /*0b00*/  IADD3 R82, PT, PT, -R3, R10, R5.reuse ;  /* 0x0000000a03527210 */ /* 0x100fe20007ffe105 */
[----:B------:R-:W-:Y:S01]  /*0b10*/  IMAD R80, R81, R80, R92 ;  /* 0x0000005051507224 */ /* 0x000fe200078e025c */
[----:B------:R-:W-:Y:S01]  /*0b20*/  IADD3 R92, PT, PT, -R3, R20, R5 ;  /* 0x00000014035c7210 */ /* 0x000fe20007ffe105 */
[----:B------:R-:W-:Y:S01]  /*0b30*/  IMAD.MOV R120, RZ, RZ, -R41 ;  /* 0x000000ffff787224 */ /* 0x000fe200078e0a29 */
[C-C-:B------:R-:W-:Y:S01]  /*0b40*/  IADD3 R3, PT, PT, -R5.reuse, R72, R7.reuse ;  /* 0x0000004805037210 */ /* 0x140fe20007ffe107 */
[----:B------:R-:W-:Y:S01]  /*0b50*/  IMAD.MOV R124, RZ, RZ, -R124 ;  /* 0x000000ffff7c7224 */ /* 0x000fe200078e0a7c */
[----:B------:R-:W-:-:S07]  /*0b60*/  IADD3 R5, PT, PT, -R5, R76, R7 ;  /* 0x0000004c05057210 */ /* 0x000fce0007ffe107 */
.L_x_18:
[----:B01234-:R-:W-:Y:S01]  /*0b70*/  LOP3.LUT R7, R69, R55, R124, 0xfe, !PT ;  /* 0x0000003745077212 */ /* 0x01ffe200078efe7c */
[----:B------:R-:W-:Y:S01]  /*0b80*/  BSSY.RECONVERGENT B0, `(.L_x_2) ;  /* 0x0000043000007945 */ /* 0x000fe20003800200 */
[----:B------:R-:W-:Y:S02]  /*0b90*/  LOP3.LUT R45, R67, R5, R80, 0xfe, !PT ;  /* 0x00000005432d7212 */ /* 0x000fe400078efe50 */
[----:B------:R-:W-:Y:S02]  /*0ba0*/  LOP3.LUT R83, R65, R118, R79, 0xfe, !PT ;  /* 0x0000007641537212 */ /* 0x000fe400078efe4f */
[----:B------:R-:W-:Y:S02]  /*0bb0*/  LOP3.LUT R41, R27, R54, R122, 0xfe, !PT ;  /* 0x000000361b297212 */ /* 0x000fe400078efe7a */
[----:B------:R-:W-:Y:S02]  /*0bc0*/  LOP3.LUT R7, R7, R76, RZ, 0xfc, !PT ;  /* 0x0000004c07077212 */ /* 0x000fe400078efcff */
[----:B------:R-:W-:-:S02]  /*0bd0*/  LOP3.LUT R81, R29, R108, R66, 0xfe, !PT ;  /* 0x0000006c1d517212 */ /* 0x000fc400078efe42 */
[----:B------:R-:W-:Y:S02]  /*0be0*/  LOP3.LUT R45, R45, R74, RZ, 0xfc, !PT ;  /* 0x0000004a2d2d7212 */ /* 0x000fe400078efcff */
[----:B------:R-:W-:Y:S02]  /*0bf0*/  LOP3.LUT R85, R31, R106, R64, 0xfe, !PT ;  /* 0x0000006a1f557212 */ /* 0x000fe400078efe40 */
[----:B------:R-:W-:Y:S02]  /*0c00*/  LOP3.LUT R83, R83, R72, RZ, 0xfc, !PT ;  /* 0x0000004853537212 */ /* 0x000fe400078efcff */
[----:B------:R-:W-:Y:S02]  /*0c10*/  LOP3.LUT R7, R7, R41, R40, 0xfe, !PT ;  /* 0x0000002907077212 */ /* 0x000fe400078efe28 */
[----:B------:R-:W-:Y:S02]  /*0c20*/  LOP3.LUT R41, R45, R81, R42, 0xfe, !PT ;  /* 0x000000512d297212 */ /* 0x000fe400078efe2a */
[----:B------:R-:W-:-:S02]  /*0c30*/  LOP3.LUT R45, R83, R85, R44, 0xfe, !PT ;  /* 0x00000055532d7212 */ /* 0x000fc400078efe2c */
[----:B------:R-:W-:Y:S02]  /*0c40*/  LOP3.LUT R83, R61, R116, R77, 0xfe, !PT ;  /* 0x000000743d537212 */ /* 0x000fe400078efe4d */
[----:B------:R-:W-:Y:S02]  /*0c50*/  LOP3.LUT R87, R63, R3, R78, 0xfe, !PT ;  /* 0x000000033f577212 */ /* 0x000fe400078efe4e */
[----:B------:R-:W-:Y:S02]  /*0c60*/  LOP3.LUT R91, R57, R112, R73, 0xfe, !PT ;  /* 0x00000070395b7212 */ /* 0x000fe400078efe49 */
[----:B------:R-:W-:Y:S02]  /*0c70*/  LOP3.LUT R85, R35, R102, R60, 0xfe, !PT ;  /* 0x0000006623557212 */ /* 0x000fe400078efe3c */
[----:B------:R-:W-:Y:S02]  /*0c80*/  LOP3.LUT R83, R83, R68, RZ, 0xfc, !PT ;  /* 0x0000004453537212 */ /* 0x000fe400078efcff */
[----:B------:R-:W-:-:S02]  /*0c90*/  LOP3.LUT R89, R33, R104, R62, 0xfe, !PT ;  /* 0x0000006821597212 */ /* 0x000fc400078efe3e */
[----:B------:R-:W-:Y:S02]  /*0ca0*/  LOP3.LUT R87, R87, R70, RZ, 0xfc, !PT ;  /* 0x0000004657577212 */ /* 0x000fe400078efcff */
[----:B------:R-:W-:Y:S02]  /*0cb0*/  LOP3.LUT R95, R91, R4, RZ, 0xfc, !PT ;  /* 0x000000045b5f7212 */ /* 0x000fe400078efcff */
[----:B------:R-:W-:Y:S02]  /*0cc0*/  LOP3.LUT R91, R83, R85, R48, 0xfe, !PT ;  /* 0x00000055535b7212 */ /* 0x000fe400078efe30 */
[----:B------:R-:W-:Y:S02]  /*0cd0*/  LOP3.LUT R81, R87, R89, R46, 0xfe, !PT ;  /* 0x0000005957517212 */ /* 0x000fe400078efe2e */
[----:B------:R-:W-:Y:S02]  /*0ce0*/  LOP3.LUT R83, R24, R9, R120, 0xfe, !PT ;  /* 0x0000000918537212 */ /* 0x000fe400078efe78 */
[----:B------:R-:W-:-:S02]  /*0cf0*/  LOP3.LUT R87, R59, R114, R75, 0xfe, !PT ;  /* 0x000000723b577212 */ /* 0x000fc400078efe4b */
[----:B------:R-:W-:Y:S02]  /*0d00*/  LOP3.LUT R93, R53, R110, R71, 0xfe, !PT ;  /* 0x0000006e355d7212 */ /* 0x000fe400078efe47 */
[----:B------:R-:W-:Y:S02]  /*0d10*/  LOP3.LUT R7, R7, R83, R22, 0xfe, !PT ;  /* 0x0000005307077212 */ /* 0x000fe400078efe16 */
[----:B------:R-:W-:Y:S02]  /*0d20*/  LOP3.LUT R89, R37, R100, R58, 0xfe, !PT ;  /* 0x0000006425597212 */ /* 0x000fe400078efe3a */
[----:B------:R-:W-:Y:S02]  /*0d30*/  LOP3.LUT R87, R87, R6, RZ, 0xfc, !PT ;  /* 0x0000000657577212 */ /* 0x000fe400078efcff */
[----:B------:R-:W-:Y:S02]  /*0d40*/  LOP3.LUT R99, R93, R51, RZ, 0xfc, !PT ;  /* 0x000000335d637212 */ /* 0x000fe400078efcff */
[----:B------:R-:W-:-:S02]  /*0d50*/  ISETP.GE.AND P6, PT, R7, RZ, PT ;  /* 0x000000ff0700720c */ /* 0x000fc40003fc6270 */
[----:B------:R-:W-:Y:S02]  /*0d60*/  LOP3.LUT R93, R87, R89, R50, 0xfe, !PT ;  /* 0x00000059575d7212 */ /* 0x000fe400078efe32 */
[----:B------:R-:W-:Y:S02]  /*0d70*/  LOP3.LUT R85, R21, R94, R36, 0xfe, !PT ;  /* 0x0000005e15557212 */ /* 0x000fe400078efe24 */
[----:B------:R-:W-:Y:S02]  /*0d80*/  LOP3.LUT R87, R19, R92, R34, 0xfe, !PT ;  /* 0x0000005c13577212 */ /* 0x000fe400078efe22 */
[----:B------:R-:W-:Y:S02]  /*0d90*/  LOP3.LUT R89, R17, R90, R32, 0xfe, !PT ;  /* 0x0000005a11597212 */ /* 0x000fe400078efe20 */
[----:B------:R-:W-:Y:S02]  /*0da0*/  LOP3.LUT R97, R38, R98, R43, 0xfe, !PT ;  /* 0x0000006226617212 */ /* 0x000fe400078efe2b */
[----:B------:R-:W-:-:S02]  /*0db0*/  LOP3.LUT R101, R56, R96, R25, 0xfe, !PT ;  /* 0x0000006038657212 */ /* 0x000fc400078efe19 */
        /* <DEDUP_REMOVED lines=9> */
[----:B------:R-:W-:Y:S02]  /*0e50*/  ISETP.GE.AND P2, PT, R41, RZ, PT ;  /* 0x000000ff2900720c */ /* 0x000fe40003f46270 */
[----:B------:R-:W-:Y:S02]  /*0e60*/  LOP3.LUT R83, R91, R83, R14, 0xfe, !PT ;  /* 0x000000535b537212 */ /* 0x000fe400078efe0e */
[----:B------:R-:W-:-:S02]  /*0e70*/  LOP3.LUT R85, R93, R85, R12, 0xfe, !PT ;  /* 0x000000555d557212 */ /* 0x000fc400078efe0c */
[----:B------:R-:W-:Y:S02]  /*0e80*/  LOP3.LUT R87, R95, R87, R10, 0xfe, !PT ;  /* 0x000000575f577212 */ /* 0x000fe400078efe0a */
[----:B------:R-:W-:Y:S02]  /*0e90*/  LOP3.LUT R89, R99, R89, R0, 0xfe, !PT ;  /* 0x0000005963597212 */ /* 0x000fe400078efe00 */
[----:B------:R-:W-:Y:S02]  /*0ea0*/  ISETP.GE.AND P0, PT, R45, RZ, PT ;  /* 0x000000ff2d00720c */ /* 0x000fe40003f06270 */
[----:B------:R-:W-:Y:S02]  /*0eb0*/  P2R R45, PR, RZ, 0x4 ;  /* 0x00000004ff2d7803 */ /* 0x000fe40000000000 */
[----:B------:R-:W-:Y:S02]  /*0ec0*/  ISETP.GE.AND P1, PT, R81, RZ, PT ;  /* 0x000000ff5100720c */ /* 0x000fe40003f26270 */
[----:B------:R-:W-:-:S02]  /*0ed0*/  ISETP.GE.AND P2, PT, R83, RZ, PT ;  /* 0x000000ff5300720c */ /* 0x000fc40003f46270 */
[----:B------:R-:W-:Y:S02]  /*0ee0*/  ISETP.GE.AND P3, PT, R85, RZ, PT ;  /* 0x000000ff5500720c */ /* 0x000fe40003f66270 */
[----:B------:R-:W-:Y:S02]  /*0ef0*/  ISETP.GE.AND P4, PT, R87, RZ, PT ;  /* 0x000000ff5700720c */ /* 0x000fe40003f86270 */
[----:B------:R-:W-:Y:S01]  /*0f00*/  ISETP.GE.AND P5, PT, R89, RZ, PT ;  /* 0x000000ff5900720c */ /* 0x000fe20003fa6270 */
[----:B------:R-:W-:-:S12]  /*0f10*/  @!P6 BRA `(.L_x_3) ;  /* 0x000000000024e947 */ /* 0x000fd80003800000 */
[----:B------:R-:W0:Y:S01]  /*0f20*/  S2R R7, SR_TID.X ;  /* 0x0000000000077919 */ /* 0x000e220000002100 */
[----:B------:R-:W1:Y:S01]  /*0f30*/  S2UR UR6, SR_CgaCtaId ;  /* 0x00000000000679c3 */ /* 0x000e620000008800 */
[----:B------:R-:W-:Y:S02]  /*0f40*/  UMOV UR5, 0x400 ;  /* 0x0000040000057882 */ /* 0x000fe40000000000 */
[----:B------:R-:W-:-:S04]  /*0f50*/  UIADD3 UR5, UPT, UPT, UR5, 0x1800, URZ ;  /* 0x0000180005057890 */ /* 0x000fc8000fffe0ff */
[----:B-1----:R-:W-:-:S06]  /*0f60*/  ULEA UR5, UR6, UR5, 0x18 ;  /* 0x0000000506057291 */ /* 0x002fcc000f8ec0ff */
[----:B0-----:R-:W-:-:S05]  /*0f70*/  LEA R41, R7, UR5, 0x2 ;  /* 0x0000000507297c11 */ /* 0x001fca000f8e10ff */
[----:B------:R-:W0:Y:S02]  /*0f80*/  LDS R7, [R41] ;  /* 0x0000000029077984 */ /* 0x000e240000000800 */
[----:B0-----:R-:W-:-:S05]  /*0f90*/  VIADD R7, R7, 0x10 ;  /* 0x0000001007077836 */ /* 0x001fca0000000000 */
[----:B------:R0:W-:Y:S02]  /*0fa0*/  STS [R41], R7 ;  /* 0x0000000729007388 */ /* 0x0001e40000000800 */
.L_x_3:
[----:B------:R-:W-:Y:S05]  /*0fb0*/  BSYNC.RECONVERGENT B0 ;  /* 0x0000000000007941 */ /* 0x000fea0003800200 */
.L_x_2:
[----:B------:R-:W-:Y:S01]  /*0fc0*/  ISETP.NE.AND P6, PT, R45, RZ, PT ;  /* 0x000000ff2d00720c */ /* 0x000fe20003fc5270 */
[----:B------:R-:W-:-:S12]  /*0fd0*/  BSSY.RECONVERGENT B0, `(.L_x_4) ;  /* 0x000000b000007945 */ /* 0x000fd80003800200 */
[----:B------:R-:W-:Y:S05]  /*0fe0*/  @!P6 BRA `(.L_x_5) ;  /* 0x000000000024e947 */ /* 0x000fea0003800000 */
[----:B0-----:R-:W0:Y:S01]  /*0ff0*/  S2R R7, SR_TID.X ;  /* 0x0000000000077919 */ /* 0x001e220000002100 */
[----:B------:R-:W1:Y:S01]  /*1000*/  S2UR UR6, SR_CgaCtaId ;  /* 0x00000000000679c3 */ /* 0x000e620000008800 */
[----:B------:R-:W-:Y:S02]  /*1010*/  UMOV UR5, 0x400 ;  /* 0x0000040000057882 */ /* 0x000fe40000000000 */
[----:B------:R-:W-:-:S04]  /*1020*/  UIADD3 UR5, UPT, UPT, UR5, 0x1800, URZ ;  /* 0x0000180005057890 */ /* 0x000fc8000fffe0ff */
[----:B-1----:R-:W-:-:S06]  /*1030*/  ULEA UR5, UR6, UR5, 0x18 ;  /* 0x0000000506057291 */ /* 0x002fcc000f8ec0ff */
[----:B0-----:R-:W-:-:S05]  /*1040*/  LEA R41, R7, UR5, 0x2 ;  /* 0x0000000507297c11 */ /* 0x001fca000f8e10ff */
[----:B------:R-:W0:Y:S02]  /*1050*/  LDS R7, [R41] ;  /* 0x0000000029077984 */ /* 0x000e240000000800 */
[----:B0-----:R-:W-:-:S05]  /*1060*/  IADD3 R7, PT, PT, R7, 0x10, RZ ;  /* 0x0000001007077810 */ /* 0x001fca0007ffe0ff */
[----:B------:R1:W-:Y:S02]  /*1070*/  STS [R41], R7 ;  /* 0x0000000729007388 */ /* 0x0003e40000000800 */
.L_x_5:
[----:B------:R-:W-:Y:S05]  /*1080*/  BSYNC.RECONVERGENT B0 ;  /* 0x0000000000007941 */ /* 0x000fea0003800200 */
.L_x_4:
[----:B------:R-:W-:Y:S04]  /*1090*/  BSSY.RECONVERGENT B0, `(.L_x_6) ;  /* 0x000000b000007945 */ /* 0x000fe80003800200 */
[----:B------:R-:W-:Y:S05]  /*10a0*/  @!P0 BRA `(.L_x_7) ;  /* 0x0000000000248947 */ /* 0x000fea0003800000 */
[----:B01----:R-:W0:Y:S01]  /*10b0*/  S2R R7, SR_TID.X ;  /* 0x0000000000077919 */ /* 0x003e220000002100 */
        /* <DEDUP_REMOVED lines=8> */
.L_x_7:
[----:B------:R-:W-:Y:S05]  /*1140*/  BSYNC.RECONVERGENT B0 ;  /* 0x0000000000007941 */ /* 0x000fea0003800200 */
.L_x_6:
[----:B------:R-:W-:Y:S04]  /*1150*/  BSSY.RECONVERGENT B0, `(.L_x_8) ;  /* 0x000000b000007945 */ /* 0x000fe80003800200 */
[----:B------:R-:W-:Y:S05]  /*1160*/  @!P1 BRA `(.L_x_9) ;  /* 0x0000000000249947 */ /* 0x000fea0003800000 */
[----:B012---:R-:W0:Y:S01]  /*1170*/  S2R R7, SR_TID.X ;  /* 0x0000000000077919 */ /* 0x007e220000002100 */
        /* <DEDUP_REMOVED lines=8> */
.L_x_9:
[----:B------:R-:W-:Y:S05]  /*1200*/  BSYNC.RECONVERGENT B0 ;  /* 0x0000000000007941 */ /* 0x000fea0003800200 */
.L_x_8:
[----:B------:R-:W-:Y:S04]  /*1210*/  BSSY.RECONVERGENT B0, `(.L_x_10) ;  /* 0x000000b000007945 */ /* 0x000fe80003800200 */
[----:B------:R-:W-:Y:S05]  /*1220*/  @!P2 BRA `(.L_x_11) ;  /* 0x000000000024a947 */ /* 0x000fea0003800000 */
[----:B0123--:R-:W0:Y:S01]  /*1230*/  S2R R7, SR_TID.X ;  /* 0x0000000000077919 */ /* 0x00fe220000002100 */
        /* <DEDUP_REMOVED lines=8> */
.L_x_11:
[----:B------:R-:W-:Y:S05]  /*12c0*/  BSYNC.RECONVERGENT B0 ;  /* 0x0000000000007941 */ /* 0x000fea0003800200 */
.L_x_10:
[----:B------:R-:W-:Y:S04]  /*12d0*/  BSSY.RECONVERGENT B0, `(.L_x_12) ;  /* 0x000000b000007945 */ /* 0x000fe80003800200 */
[----:B------:R-:W-:Y:S05]  /*12e0*/  @!P3 BRA `(.L_x_13) ;  /* 0x000000000024b947 */ /* 0x000fea0003800000 */
[----:B01234-:R-:W0:Y:S01]  /*12f0*/  S2R R7, SR_TID.X ;  /* 0x0000000000077919 */ /* 0x01fe220000002100 */
        /* <DEDUP_REMOVED lines=8> */
.L_x_13:
[----:B------:R-:W-:Y:S05]  /*1380*/  BSYNC.RECONVERGENT B0 ;  /* 0x0000000000007941 */ /* 0x000fea0003800200 */
.L_x_12:
        /* <DEDUP_REMOVED lines=11> */
.L_x_15:
[----:B------:R-:W-:Y:S05]  /*1440*/  BSYNC.RECONVERGENT B0 ;  /* 0x0000000000007941 */ /* 0x000fea0003800200 */
.L_x_14:
        /* <DEDUP_REMOVED lines=11> */
.L_x_17:
[----:B------:R-:W-:Y:S05]  /*1500*/  BSYNC.RECONVERGENT B0 ;  /* 0x0000000000007941 */ /* 0x000fea0003800200 */
.L_x_16:
[----:B------:R-:W-:Y:S01]  /*1510*/  UISETP.GE.U32.AND UP0, UPT, UR4, 0x1c, UPT ;  /* 0x0000001c0400788c */ /* 0x000fe2000bf06070 */
[C---:B------:R-:W-:Y:S01]  /*1520*/  IMAD.IADD R55, R2.reuse, 0x1, R55 ;  /* 0x0000000102377824 */ /* 0x040fe200078e0237 */
[----:B------:R-:W-:Y:S01]  /*1530*/  UIADD3 UR5, UPT, UPT, UR4, 0x4, URZ ;  /* 0x0000000404057890 */ /* 0x000fe2000fffe0ff */
[C---:B------:R-:W-:Y:S01]  /*1540*/  IMAD.IADD R51, R2.reuse, 0x1, R51 ;  /* 0x0000000102337824 */ /* 0x040fe200078e0233 */
[C---:B------:R-:W-:Y:S01]  /*1550*/  IADD3 R110, PT, PT, R2.reuse, R110, RZ ;  /* 0x0000006e026e7210 */ /* 0x040fe20007ffe0ff */
        /* <DEDUP_REMOVED lines=18> */
[----:B------:R-:W-:Y:S01]  /*1680*/  IMAD.IADD R54, R49, 0x1, R54 ;  /* 0x0000000131367824 */ /* 0x000fe200078e0236 */
[----:B------:R-:W-:Y:S01]  /*1690*/  IADD3 R9, PT, PT, R47, R9, RZ ;  /* 0x000000092f097210 */ /* 0x000fe20007ffe0ff */
        /* <DEDUP_REMOVED lines=51> */
[----:B------:R-:W-:Y:S01]  /*19d0*/  IADD3 R80, PT, PT, R2, R80, RZ ;  /* 0x0000005002507210 */ /* 0x000fe20007ffe0ff */
[C---:B------:R-:W-:Y:S01]  /*19e0*/  IMAD.IADD R17, R47.reuse, 0x1, R17 ;  /* 0x000000012f117824 */ /* 0x040fe200078e0211 */
[----:B------:R-:W-:Y:S01]  /*19f0*/  UMOV UR4, UR5 ;  /* 0x0000000500047c82 */ /* 0x000fe20008000000 */
[----:B------:R-:W-:-:S02]  /*1a00*/  IMAD.IADD R32, R47, 0x1, R32 ;  /* 0x000000012f207824 */ /* 0x000fc400078e0220 */
[C---:B------:R-:W-:Y:S02]  /*1a10*/  IMAD.IADD R34, R47.reuse, 0x1, R34 ;  /* 0x000000012f227824 */ /* 0x040fe400078e0222 */
[C---:B------:R-:W-:Y:S02]  /*1a20*/  IMAD.IADD R21, R47.reuse, 0x1, R21 ;  /* 0x000000012f157824 */ /* 0x040fe400078e0215 */
[----:B------:R-:W-:Y:S02]  /*1a30*/  IMAD.IADD R24, R47, 0x1, R24 ;  /* 0x000000012f187824 */ /* 0x000fe400078e0218 */
[C---:B------:R-:W-:Y:S02]  /*1a40*/  IMAD.IADD R56, R49.reuse, 0x1, R56 ;  /* 0x0000000131387824 */ /* 0x040fe400078e0238 */
[C---:B------:R-:W-:Y:S02]  /*1a50*/  IMAD.IADD R38, R49.reuse, 0x1, R38 ;  /* 0x0000000131267824 */ /* 0x040fe400078e0226 */
[----:B------:R-:W-:-:S02]  /*1a60*/  IMAD.IADD R37, R49, 0x1, R37 ;  /* 0x0000000131257824 */ /* 0x000fc400078e0225 */
[C---:B------:R-:W-:Y:S02]  /*1a70*/  IMAD.IADD R35, R49.reuse, 0x1, R35 ;  /* 0x0000000131237824 */ /* 0x040fe400078e0223 */
[C---:B------:R-:W-:Y:S02]  /*1a80*/  IMAD.IADD R33, R49.reuse, 0x1, R33 ;  /* 0x0000000131217824 */ /* 0x040fe400078e0221 */
[C---:B------:R-:W-:Y:S02]  /*1a90*/  IMAD.IADD R31, R49.reuse, 0x1, R31 ;  /* 0x00000001311f7824 */ /* 0x040fe400078e021f */
[C---:B------:R-:W-:Y:S02]  /*1aa0*/  IMAD.IADD R29, R49.reuse, 0x1, R29 ;  /* 0x00000001311d7824 */ /* 0x040fe400078e021d */
[----:B------:R-:W-:Y:S02]  /*1ab0*/  IMAD.IADD R27, R49, 0x1, R27 ;  /* 0x00000001311b7824 */ /* 0x000fe400078e021b */
[----:B------:R-:W-:-:S02]  /*1ac0*/  IMAD.IADD R53, R2, 0x1, R53 ;  /* 0x0000000102357824 */ /* 0x000fc400078e0235 */
[C---:B------:R-:W-:Y:S02]  /*1ad0*/  IMAD.IADD R57, R2.reuse, 0x1, R57 ;  /* 0x0000000102397824 */ /* 0x040fe400078e0239 */
[C---:B------:R-:W-:Y:S02]  /*1ae0*/  IMAD.IADD R59, R2.reuse, 0x1, R59 ;  /* 0x00000001023b7824 */ /* 0x040fe400078e023b */
[C---:B------:R-:W-:Y:S02]  /*1af0*/  IMAD.IADD R61, R2.reuse, 0x1, R61 ;  /* 0x00000001023d7824 */ /* 0x040fe400078e023d */
[C---:B------:R-:W-:Y:S02]  /*1b00*/  IMAD.IADD R63, R2.reuse, 0x1, R63 ;  /* 0x00000001023f7824 */ /* 0x040fe400078e023f */
[C---:B------:R-:W-:Y:S02]  /*1b10*/  IMAD.IADD R65, R2.reuse, 0x1, R65 ;  /* 0x0000000102417824 */ /* 0x040fe400078e0241 */
[----:B------:R-:W-:-:S02]  /*1b20*/  IMAD.IADD R67, R2, 0x1, R67 ;  /* 0x0000000102437824 */ /* 0x000fc400078e0243 */
[----:B------:R-:W-:Y:S01]  /*1b30*/  IMAD.IADD R69, R2, 0x1, R69 ;  /* 0x0000000102457824 */ /* 0x000fe200078e0245 */
[----:B------:R-:W-:Y:S06]  /*1b40*/  BRA.U !UP0, `(.L_x_18) ;  /* 0xfffffff108087547 */ /* 0x000fec000b83ffff */
[----:B------:R-:W-:Y:S08]  /*1b50*/  BAR.SYNC.DEFER_BLOCKING 0x0 ;  /* 0x0000000000007b1d */ /* 0x000ff00000010000 */
[----:B------:R-:W5:Y:S01]  /*1b60*/  S2UR UR6, SR_CgaCtaId ;  /* 0x00000000000679c3 */ /* 0x000f620000008800 */
[----:B------:R-:W-:Y:S01]  /*1b70*/  UMOV UR5, 0x400 ;  /* 0x0000040000057882 */ /* 0x000fe20000000000 */
[----:B------:R-:W5:Y:S01]  /*1b80*/  S2R R0, SR_TID.X ;  /* 0x0000000000007919 */ /* 0x000f620000002100 */
[----:B------:R-:W-:Y:S01]  /*1b90*/  UIADD3 UR5, UPT, UPT, UR5, 0x1800, URZ ;  /* 0x0000180005057890 */ /* 0x000fe2000fffe0ff */
[----:B01234-:R-:W0:Y:S04]  /*1ba0*/  S2R R7, SR_CTAID.X ;  /* 0x0000000000077919 */ /* 0x01fe280000002500 */
[----:B------:R-:W1:Y:S01]  /*1bb0*/  LDC.64 R2, c[0x0][0x388] ;  /* 0x0000e200ff027b82 */ /* 0x000e620000000a00 */
[----:B-----5:R-:W-:-:S06]  /*1bc0*/  ULEA UR5, UR6, UR5, 0x18 ;  /* 0x0000000506057291 */ /* 0x020fcc000f8ec0ff */
[----:B------:R-:W-:Y:S02]  /*1bd0*/  LEA R5, R0, UR5, 0x2 ;  /* 0x0000000500057c11 */ /* 0x000fe4000f8e10ff */
[----:B0-----:R-:W-:-:S05]  /*1be0*/  LEA R7, R7, R0, 0x8 ;  /* 0x0000000007077211 */ /* 0x001fca00078e40ff */
[----:B-1----:R-:W-:Y:S01]  /*1bf0*/  IMAD.WIDE R2, R7, 0x4, R2 ;  /* 0x0000000407027825 */ /* 0x002fe200078e0202 */
[----:B------:R-:W-:Y:S06]  /*1c00*/  BAR.SYNC.DEFER_BLOCKING 0x0 ;  /* 0x0000000000007b1d */ /* 0x000fec0000010000 */
[----:B------:R-:W0:Y:S04]  /*1c10*/  LDS R5, [R5] ;  /* 0x0000000005057984 */ /* 0x000e280000000800 */
[----:B0-----:R-:W-:Y:S01]  /*1c20*/  STG.E desc[UR8][R2.64], R5 ;  /* 0x0000000502007986 */ /* 0x001fe2000c101908 */
[----:B------:R-:W-:Y:S05]  /*1c30*/  EXIT ;  /* 0x000000000000794d */ /* 0x000fea0003800000 */
.L_x_19:
        /* <DEDUP_REMOVED lines=12> */
.L_x_43:


//--------------------- .text._Z18fine_raster_kernelPK8TrianglePi --------------------------
	.section	.text._Z18fine_raster_kernelPK8TrianglePi,"ax",@progbits
	.align	128
        .global         _Z18fine_raster_kernelPK8TrianglePi
        .type           _Z18fine_raster_kernelPK8TrianglePi,@function
        .size           _Z18fine_raster_kernelPK8TrianglePi,(.L_x_44 - _Z18fine_raster_kernelPK8TrianglePi)
        .other          _Z18fine_raster_kernelPK8TrianglePi,@"STO_CUDA_ENTRY STV_DEFAULT"
_Z18fine_raster_kernelPK8TrianglePi:
.text._Z18fine_raster_kernelPK8TrianglePi:
        /* <DEDUP_REMOVED lines=16> */
[----:B--2---:R-:W-:Y:S01]  /*0100*/  LOP3.LUT R13, RZ, R2, RZ, 0x33, !PT ;  /* 0x00000002ff0d7212 */ /* 0x004fe200078e33ff */
[----:B0-----:R-:W-:Y:S01]  /*0110*/  IMAD.MOV R9, RZ, RZ, -R2 ;  /* 0x000000ffff097224 */ /* 0x001fe200078e0a02 */
[----:B------:R-:W-:Y:S01]  /*0120*/  IADD3 R11, PT, PT, -R3, 0x3, RZ ;  /* 0x00000003030b7810 */ /* 0x000fe20007ffe1ff */
[----:B---3--:R-:W-:Y:S01]  /*0130*/  IMAD.IADD R0, R2, 0x1, -R4 ;  /* 0x0000000102007824 */ /* 0x008fe200078e0a04 */
[----:B------:R-:W-:Y:S01]  /*0140*/  IADD3 R12, PT, PT, R4, R13, RZ ;  /* 0x0000000d040c7210 */ /* 0x000fe20007ffe0ff */
[----:B------:R-:W-:Y:S01]  /*0150*/  IMAD.IADD R27, R5, 0x1, -R3 ;  /* 0x00000001051b7824 */ /* 0x000fe200078e0a03 */
[----:B------:R-:W-:Y:S01]  /*0160*/  IADD3 R10, PT, PT, -R2, 0x1f, RZ ;  /* 0x0000001f020a7810 */ /* 0x000fe20007ffe1ff */
[----:B------:R-:W-:Y:S01]  /*0170*/  IMAD R22, R0, R11, RZ ;  /* 0x0000000b00167224 */ /* 0x000fe200078e02ff */
[C---:B------:R-:W-:Y:S01]  /*0180*/  IADD3 R38, PT, PT, -R2.reuse, 0x1b, RZ ;  /* 0x0000001b02267810 */ /* 0x040fe20007ffe1ff */
[C---:B------:R-:W-:Y:S01]  /*0190*/  IMAD R24, R3.reuse, R0, RZ ;  /* 0x0000000003187224 */ /* 0x040fe200078e02ff */
[C---:B------:R-:W-:Y:S01]  /*01a0*/  IADD3 R26, PT, PT, -R2.reuse, 0x17, RZ ;  /* 0x00000017021a7810 */ /* 0x040fe20007ffe1ff */
        /* <DEDUP_REMOVED lines=9> */
[----:B------:R-:W-:Y:S01]  /*0240*/  IADD3 R36, PT, PT, -R2, 0x3, RZ ;  /* 0x0000000302247810 */ /* 0x000fe20007ffe1ff */
[--C-:B------:R-:W-:Y:S01]  /*0250*/  IMAD R12, R27, R26, R22.reuse ;  /* 0x0000001a1b0c7224 */ /* 0x100fe200078e0216 */
[----:B----4-:R-:W-:Y:S01]  /*0260*/  IADD3 R47, PT, PT, R3, -R7, RZ ;  /* 0x80000007032f7210 */ /* 0x010fe20007ffe0ff */
        /* <DEDUP_REMOVED lines=20> */
[----:B------:R-:W-:Y:S01]  /*03b0*/  IMAD R25, R2, R27, R24 ;  /* 0x0000001b02197224 */ /* 0x000fe200078e0218 */
[----:B------:R-:W-:Y:S01]  /*03c0*/  IADD3 R92, PT, PT, R6, R51, RZ ;  /* 0x00000033065c7210 */ /* 0x000fe20007ffe0ff */
        /* <DEDUP_REMOVED lines=13> */
[----:B------:R-:W-:Y:S01]  /*04a0*/  IADD3 R80, PT, PT, -R4, 0x3, RZ ;  /* 0x0000000304507810 */ /* 0x000fe20007ffe1ff */
[--C-:B------:R-:W-:Y:S01]  /*04b0*/  IMAD R34, R27, R34, R29.reuse ;  /* 0x000000221b227224 */ /* 0x100fe200078e021d */
[----:B------:R-:W-:Y:S01]  /*04c0*/  IADD3 R120, PT, PT, -R25, RZ, RZ ;  /* 0x000000ff19787210 */ /* 0x000fe20007ffe1ff */
[----:B------:R-:W-:Y:S01]  /*04d0*/  IMAD R36, R27, R36, R29 ;  /* 0x000000241b247224 */ /* 0x000fe200078e021d */
[----:B------:R-:W-:Y:S01]  /*04e0*/  LOP3.LUT R29, RZ, R6, RZ, 0x33, !PT ;  /* 0x00000006ff1d7212 */ /* 0x000fe200078e33ff */
[----:B------:R-:W-:Y:S01]  /*04f0*/  IMAD.IADD R38, R6, 0x1, -R2 ;  /* 0x0000000106267824 */ /* 0x000fe200078e0a02 */
[----:B------:R-:W-:Y:S01]  /*0500*/  IADD3 R27, PT, PT, -R7, 0x3, RZ ;  /* 0x00000003071b7810 */ /* 0x000fe20007ffe1ff */
[----:B------:R-:W-:-:S02]  /*0510*/  IMAD.MOV R31, RZ, RZ, -R6 ;  /* 0x000000ffff1f7224 */ /* 0x000fc400078e0a06 */
[----:B------:R-:W-:Y:S02]  /*0520*/  IMAD.IADD R42, R2, 0x1, R29 ;  /* 0x00000001022a7824 */ /* 0x000fe400078e021d */
[----:B------:R-:W-:Y:S02]  /*0530*/  IMAD R50, R38, R27, RZ ;  /* 0x0000001b26327224 */ /* 0x000fe400078e02ff */
[C---:B------:R-:W-:Y:S02]  /*0540*/  IMAD R52, R7.reuse, R38, RZ ;  /* 0x0000002607347224 */ /* 0x040fe400078e02ff */
[----:B------:R-:W-:Y:S02]  /*0550*/  IMAD R49, R7, R42, R3 ;  /* 0x0000002a07317224 */ /* 0x000fe400078e0203 */
[CC--:B------:R-:W-:Y:S02]  /*0560*/  IMAD R27, R47.reuse, R40.reuse, R50 ;  /* 0x000000282f1b7224 */ /* 0x0c0fe400078e0232 */
[----:B------:R-:W-:-:S02]  /*0570*/  IMAD R29, R47, R40, -R52 ;  /* 0x000000282f1d7224 */ /* 0x000fc400078e0a34 */
[C-C-:B------:R-:W-:Y:S02]  /*0580*/  IMAD R31, R47.reuse, R31, R50.reuse ;  /* 0x0000001f2f1f7224 */ /* 0x140fe400078e0232 */
[C-C-:B------:R-:W-:Y:S02]  /*0590*/  IMAD R38, R47.reuse, R54, R50.reuse ;  /* 0x000000362f267224 */ /* 0x140fe400078e0232 */
        /* <DEDUP_REMOVED lines=8> */
[--C-:B------:R-:W-:Y:S01]  /*0620*/  IADD3 R100, PT, PT, -R7, R44, R3.reuse ;  /* 0x0000002c07647210 */ /* 0x100fe20007ffe103 */
[--C-:B------:R-:W-:Y:S01]  /*0630*/  IMAD R33, R47, R54, -R52.reuse ;  /* 0x000000362f217224 */ /* 0x100fe200078e0a34 */
[--C-:B------:R-:W-:Y:S01]  /*0640*/  IADD3 R102, PT, PT, -R7, R46, R3.reuse ;  /* 0x0000002e07667210 */ /* 0x100fe20007ffe103 */
[--C-:B------:R-:W-:Y:S01]  /*0650*/  IMAD R35, R47, R56, -R52.reuse ;  /* 0x000000382f237224 */ /* 0x100fe200078e0a34 */
[----:B------:R-:W-:Y:S01]  /*0660*/  IADD3 R104, PT, PT, -R7, R48, R3 ;  /* 0x0000003007687210 */ /* 0x000fe20007ffe103 */
[----:B------:R-:W-:-:S02]  /*0670*/  IMAD R37, R47, R58, -R52 ;  /* 0x0000003a2f257224 */ /* 0x000fc400078e0a34 */
[C-C-:B------:R-:W-:Y:S02]  /*0680*/  IMAD R39, R47.reuse, R60, -R52.reuse ;  /* 0x0000003c2f277224 */ /* 0x140fe400078e0a34 */
[C-C-:B------:R-:W-:Y:S02]  /*0690*/  IMAD R41, R47.reuse, R62, -R52.reuse ;  /* 0x0000003e2f297224 */ /* 0x140fe400078e0a34 */
[C-C-:B------:R-:W-:Y:S02]  /*06a0*/  IMAD R43, R47.reuse, R64, -R52.reuse ;  /* 0x000000402f2b7224 */ /* 0x140fe400078e0a34 */
[----:B------:R-:W-:Y:S02]  /*06b0*/  IMAD R45, R6, R47, R52 ;  /* 0x0000002f062d7224 */ /* 0x000fe400078e0234 */
[CC--:B------:R-:W-:Y:S02]  /*06c0*/  IMAD R50, R47.reuse, R66.reuse, R50 ;  /* 0x000000422f327224 */ /* 0x0c0fe400078e0232 */
[----:B------:R-:W-:-:S02]  /*06d0*/  IMAD R52, R47, R66, -R52 ;  /* 0x000000422f347224 */ /* 0x000fc400078e0a34 */
[----:B------:R-:W-:Y:S01]  /*06e0*/  IMAD R54, R47, R54, R49 ;  /* 0x000000362f367224 */ /* 0x000fe200078e0231 */
[----:B------:R-:W-:Y:S01]  /*06f0*/  IADD3 R116, PT, PT, -R7, R50, R3 ;  /* 0x0000003207747210 */ /* 0x000fe20007ffe103 */
[C-C-:B------:R-:W-:Y:S02]  /*0700*/  IMAD R56, R47.reuse, R56, R49.reuse ;  /* 0x000000382f387224 */ /* 0x140fe400078e0231 */
[C-C-:B------:R-:W-:Y:S02]  /*0710*/  IMAD R58, R47.reuse, R58, R49.reuse ;  /* 0x0000003a2f3a7224 */ /* 0x140fe400078e0231 */
[C-C-:B------:R-:W-:Y:S02]  /*0720*/  IMAD R60, R47.reuse, R60, R49.reuse ;  /* 0x0000003c2f3c7224 */ /* 0x140fe400078e0231 */
[C-C-:B------:R-:W-:Y:S02]  /*0730*/  IMAD R62, R47.reuse, R62, R49.reuse ;  /* 0x0000003e2f3e7224 */ /* 0x140fe400078e0231 */
[----:B------:R-:W-:-:S02]  /*0740*/  IMAD R64, R47, R64, R49 ;  /* 0x000000402f407224 */ /* 0x000fc400078e0231 */
[----:B------:R-:W-:Y:S01]  /*0750*/  IMAD R66, R47, R66, R49 ;  /* 0x000000422f427224 */ /* 0x000fe200078e0231 */
[----:B------:R-:W-:Y:S01]  /*0760*/  IADD3 R49, PT, PT, -R5, 0x3, RZ ;  /* 0x0000000305317810 */ /* 0x000fe20007ffe1ff */
[C---:B------:R-:W-:Y:S01]  /*0770*/  IMAD.IADD R68, R4.reuse, 0x1, -R6 ;  /* 0x0000000104447824 */ /* 0x040fe200078e0a06 */
[----:B------:R-:W-:Y:S01]  /*0780*/  SHF.L.U32 R47, R4, 0x2, RZ ;  /* 0x00000002042f7819 */ /* 0x000fe200000006ff */
[----:B------:R-:W-:Y:S02]  /*0790*/  IMAD.SHL.U32 R51, R6, 0x4, RZ ;  /* 0x0000000406337824 */ /* 0x000fe400078e00ff */
[----:B------:R-:W-:Y:S01]  /*07a0*/  IMAD.IADD R81, R7, 0x1, -R5 ;  /* 0x0000000107517824 */ /* 0x000fe200078e0a05 */
[----:B------:R-:W-:Y:S01]  /*07b0*/  LEA R47, R2, -R47, 0x2 ;  /* 0x8000002f022f7211 */ /* 0x000fe200078e10ff */
[----:B------:R-:W-:Y:S02]  /*07c0*/  IMAD R76, R68, R49, RZ ;  /* 0x00000031444c7224 */ /* 0x000fe400078e02ff */
[----:B------:R-:W-:-:S02]  /*07d0*/  IMAD R69, R5, R68, RZ ;  /* 0x0000004405457224 */ /* 0x000fc400078e02ff */
[----:B------:R-:W-:Y:S02]  /*07e0*/  IMAD.MOV R55, RZ, RZ, -R4 ;  /* 0x000000ffff377224 */ /* 0x000fe400078e0a04 */
[--C-:B------:R-:W-:Y:S02]  /*07f0*/  IMAD R49, R2, -0x4, R51.reuse ;  /* 0xfffffffc02317824 */ /* 0x100fe400078e0233 */
[C---:B------:R-:W-:Y:S02]  /*0800*/  IMAD R2, R4.reuse, 0x4, -R51 ;  /* 0x0000000404027824 */ /* 0x040fe400078e0a33 */
[CC--:B------:R-:W-:Y:S02]  /*0810*/  IMAD R51, R81.reuse, R70.reuse, R76 ;  /* 0x0000004651337224 */ /* 0x0c0fe400078e024c */
[--C-:B------:R-:W-:Y:S02]  /*0820*/  IMAD R53, R81, R70, -R69.reuse ;  /* 0x0000004651357224 */ /* 0x100fe400078e0a45 */
[----:B------:R-:W-:-:S02]  /*0830*/  IMAD R124, R4, R81, R69 ;  /* 0x00000051047c7224 */ /* 0x000fc400078e0245 */
[--C-:B------:R-:W-:Y:S02]  /*0840*/  IMAD R92, R5, R92, R7.reuse ;  /* 0x0000005c055c7224 */ /* 0x100fe400078e0207 */
        /* <DEDUP_REMOVED lines=34> */
[C---:B------:R-:W-:Y:S01]  /*0a70*/  IADD3 R92, PT, PT, -R3.reuse, R20, R5 ;  /* 0x00000014035c7210 */ /* 0x040fe20007ffe105 */
[----:B------:R-:W-:Y:S01]  /*0a80*/  IMAD.MOV R122, RZ, RZ, -R45 ;  /* 0x000000ffff7a7224 */ /* 0x000fe200078e0a2d */
[----:B------:R-:W-:Y:S01]  /*0a90*/  IADD3 R80, PT, PT, -R3, R22, R5 ;  /* 0x0000001603507210 */ /* 0x000fe20007ffe105 */
[----:B------:R-:W-:Y:S02]  /*0aa0*/  IMAD.MOV.U32 R3, RZ, RZ, RZ ;  /* 0x000000ffff037224 */ /* 0x000fe400078e00ff */
[----:B------:R-:W-:-:S07]  /*0ab0*/  IMAD.MOV R124, RZ, RZ, -R124 ;  /* 0x000000ffff7c7224 */ /* 0x000fce00078e0a7c */
.L_x_20:
[----:B------:R-:W-:Y:S01]  /*0ac0*/  LOP3.LUT R5, R69, R124, R55, 0xfe, !PT ;  /* 0x0000007c45057212 */ /* 0x000fe200078efe37 */
[----:B------:R-:W-:Y:S01]  /*0ad0*/  UISETP.GE.U32.AND UP0, UPT, UR4, 0x1c, UPT ;  /* 0x0000001c0400788c */ /* 0x000fe2000bf06070 */
[----:B------:R-:W-:Y:S01]  /*0ae0*/  LOP3.LUT R7, R52, R122, R31, 0xfe, !PT ;  /* 0x0000007a34077212 */ /* 0x000fe200078efe1f */
[----:B------:R-:W-:Y:S01]  /*0af0*/  UIADD3 UR5, UPT, UPT, UR4, 0x4, URZ ;  /* 0x0000000404057890 */ /* 0x000fe2000fffe0ff */
[----:B------:R-:W-:Y:S01]  /*0b00*/  LOP3.LUT R5, R5, R76, RZ, 0xfc, !PT ;  /* 0x0000004c05057212 */ /* 0x000fe200078efcff */
[C---:B------:R-:W-:Y:S01]  /*0b10*/  IMAD.IADD R55, R2.reuse, 0x1, R55 ;  /* 0x0000000102377824 */ /* 0x040fe200078e0237 */
[----:B------:R-:W-:Y:S01]  /*0b20*/  LOP3.LUT R25, R65, R79, R114, 0xfe, !PT ;  /* 0x0000004f41197212 */ /* 0x000fe200078efe72 */
[C---:B------:R-:W-:Y:S01]  /*0b30*/  IMAD.IADD R69, R2.reuse, 0x1, R69 ;  /* 0x0000000102457824 */ /* 0x040fe200078e0245 */
[----:B------:R-:W-:Y:S01]  /*0b40*/  LOP3.LUT R5, R5, R7, R50, 0xfe, !PT ;  /* 0x0000000705057212 */ /* 0x000fe200078efe32 */
[----:B------:R-:W-:Y:S01]  /*0b50*/  IMAD.IADD R31, R49, 0x1, R31 ;  /* 0x00000001311f7824 */ /* 0x000fe200078e021f */
[----:B------:R-:W-:Y:S01]  /*0b60*/  LOP3.LUT R7, R67, R81, R118, 0xfe, !PT ;  /* 0x0000005143077212 */ /* 0x000fe200078efe76 */
[----:B------:R-:W-:Y:S01]  /*0b70*/  IMAD.IADD R52, R49, 0x1, R52 ;  /* 0x0000000131347824 */ /* 0x000fe200078e0234 */
[----:B------:R-:W-:Y:S01]  /*0b80*/  ISETP.GE.AND P3, PT, R5, RZ, PT ;  /* 0x000000ff0500720c */ /* 0x000fe20003f66270 */
[C---:B------:R-:W-:Y:S01]  /*0b90*/  IMAD.IADD R118, R2.reuse, 0x1, R118 ;  /* 0x0000000102767824 */ /* 0x040fe200078e0276 */
[--C-:B------:R-:W-:Y:S01]  /*0ba0*/  LOP3.LUT R5, R43, R66, R116.reuse, 0xfe, !PT ;  /* 0x000000422b057212 */ /* 0x100fe200078efe74 */
[C---:B------:R-:W-:Y:S01]  /*0bb0*/  IMAD.IADD R81, R2.reuse, 0x1, R81 ;  /* 0x0000000102517824 */ /* 0x040fe200078e0251 */
[----:B------:R-:W-:Y:S01]  /*0bc0*/  LOP3.LUT R7, R7, R74, RZ, 0xfc, !PT ;  /* 0x0000004a07077212 */ /* 0x000fe200078efcff */
[----:B------:R-:W-:Y:S01]  /*0bd0*/  IMAD.IADD R116, R49, 0x1, R116 ;  /* 0x0000000131747824 */ /* 0x000fe200078e0274 */
[----:B------:R-:W-:Y:S01]  /*0be0*/  LOP3.LUT R45, R41, R64, R104, 0xfe, !PT ;  /* 0x00000040292d7212 */ /* 0x000fe200078efe68 */
[----:B------:R-:W-:Y:S01]  /*0bf0*/  IMAD.IADD R66, R49, 0x1, R66 ;  /* 0x0000000131427824 */ /* 0x000fe200078e0242 */
[----:B------:R-:W-:Y:S01]  /*0c00*/  LOP3.LUT R25, R25, R72, RZ, 0xfc, !PT ;  /* 0x0000004819197212 */ /* 0x000fe200078efcff */
[C---:B------:R-:W-:Y:S01]  /*0c10*/  IMAD.IADD R114, R2.reuse, 0x1, R114 ;  /* 0x0000000102727824 */ /* 0x040fe200078e0272 */
[----:B------:R-:W-:Y:S01]  /*0c20*/  LOP3.LUT R5, R7, R5, R48, 0xfe, !PT ;  /* 0x0000000507057212 */ /* 0x000fe200078efe30 */
[C---:B------:R-:W-:Y:S01]  /*0c30*/  IMAD.IADD R79, R2.reuse, 0x1, R79 ;  /* 0x00000001024f7824 */ /* 0x040fe200078e024f */
[--C-:B------:R-:W-:Y:S01]  /*0c40*/  LOP3.LUT R7, R63, R78, R83.reuse, 0xfe, !PT ;  /* 0x0000004e3f077212 */ /* 0x100fe200078efe53 */
[----:B------:R-:W-:Y:S01]  /*0c50*/  IMAD.IADD R104, R49, 0x1, R104 ;  /* 0x0000000131687824 */ /* 0x000fe200078e0268 */
[----:B------:R-:W-:Y:S01]  /*0c60*/  LOP3.LUT R25, R25, R45, R46, 0xfe, !PT ;  /* 0x0000002d19197212 */ /* 0x000fe200078efe2e */
[----:B------:R-:W-:Y:S01]  /*0c70*/  IMAD.IADD R64, R49, 0x1, R64 ;  /* 0x0000000131407824 */ /* 0x000fe200078e0240 */
[----:B------:R-:W-:Y:S01]  /*0c80*/  ISETP.GE.AND P4, PT, R5, RZ, PT ;  /* 0x000000ff0500720c */ /* 0x000fe20003f86270 */
[----:B------:R-:W-:Y:S01]  /*0c90*/  IMAD.IADD R83, R2, 0x1, R83 ;  /* 0x0000000102537824 */ /* 0x000fe200078e0253 */
[----:B------:R-:W-:Y:S01]  /*0ca0*/  @P3 LOP3.LUT R5, R24, R120, R9, 0xfe, !PT ;  /* 0x0000007818053212 */ /* 0x000fe200078efe09 */
[C---:B------:R-:W-:Y:S01]  /*0cb0*/  IMAD.IADD R78, R2.reuse, 0x1, R78 ;  /* 0x00000001024e7824 */ /* 0x040fe200078e024e */
[--C-:B------:R-:W-:Y:S01]  /*0cc0*/  LOP3.LUT R45, R39, R62, R102.reuse, 0xfe, !PT ;  /* 0x0000003e272d7212 */ /* 0x100fe200078efe66 */
[----:B------:R-:W-:Y:S01]  /*0cd0*/  IMAD.IADD R102, R49, 0x1, R102 ;  /* 0x0000000131667824 */ /* 0x000fe200078e0266 */
[----:B------:R-:W-:Y:S01]  /*0ce0*/  LOP3.LUT R7, R7, R70, RZ, 0xfc, !PT ;  /* 0x0000004607077212 */ /* 0x000fe200078efcff */
[----:B------:R-:W-:Y:S01]  /*0cf0*/  IMAD.IADD R62, R49, 0x1, R62 ;  /* 0x00000001313e7824 */ /* 0x000fe200078e023e */
[----:B------:R-:W-:Y:S01]  /*0d00*/  ISETP.GE.AND P0, PT, R25, RZ, PT ;  /* 0x000000ff1900720c */ /* 0x000fe20003f06270 */
[C---:B------:R-:W-:Y:S01]  /*0d10*/  IMAD.IADD R74, R2.reuse, 0x1, R74 ;  /* 0x00000001024a7824 */ /* 0x040fe200078e024a */
[----:B------:R-:W-:Y:S01]  /*0d20*/  @P3 LOP3.LUT R5, R5, R22, RZ, 0xfc, !PT ;  /* 0x0000001605053212 */ /* 0x000fe200078efcff */
[C---:B------:R-:W-:Y:S01]  /*0d30*/  IMAD.IADD R70, R2.reuse, 0x1, R70 ;  /* 0x0000000102467824 */ /* 0x040fe200078e0246 */
[----:B------:R-:W-:Y:S01]  /*0d40*/  LOP3.LUT R45, R7, R45, R44, 0xfe, !PT ;  /* 0x0000002d072d7212 */ /* 0x000fe200078efe2c */
[----:B------:R-:W-:Y:S01]  /*0d50*/  IMAD.IADD R48, R49, 0x1, R48 ;  /* 0x0000000131307824 */ /* 0x000fe200078e0230 */
[--C-:B------:R-:W-:Y:S01]  /*0d60*/  LOP3.LUT R7, R61, R77, R112.reuse, 0xfe, !PT ;  /* 0x0000004d3d077212 */ /* 0x100fe200078efe70 */
[C---:B------:R-:W-:Y:S01]  /*0d70*/  IMAD.IADD R112, R2.reuse, 0x1, R112 ;  /* 0x0000000102707824 */ /* 0x040fe200078e0270 */
[----:B------:R-:W-:Y:S01]  /*0d80*/  ISETP.GE.AND P6, PT, R5, RZ, P3 ;  /* 0x000000ff0500720c */ /* 0x000fe20001fc6270 */
[C---:B------:R-:W-:Y:S01]  /*0d90*/  IMAD.IADD R77, R2.reuse, 0x1, R77 ;  /* 0x00000001024d7824 */ /* 0x040fe200078e024d */
[--C-:B------:R-:W-:Y:S01]  /*0da0*/  LOP3.LUT R25, R37, R60, R100.reuse, 0xfe, !PT ;  /* 0x0000003c25197212 */ /* 0x100fe200078efe64 */
[----:B------:R-:W-:Y:S01]  /*0db0*/  IMAD.IADD R100, R49, 0x1, R100 ;  /* 0x0000000131647824 */ /* 0x000fe200078e0264 */
[----:B------:R-:W-:Y:S01]  /*0dc0*/  LOP3.LUT R7, R7, R68, RZ, 0xfc, !PT ;  /* 0x0000004407077212 */ /* 0x000fe200078efcff */
[----:B------:R-:W-:Y:S01]  /*0dd0*/  IMAD.IADD R60, R49, 0x1, R60 ;  /* 0x00000001313c7824 */ /* 0x000fe200078e023c */
[----:B------:R-:W-:Y:S01]  /*0de0*/  @P4 LOP3.LUT R5, R21, R36, R80, 0xfe, !PT ;  /* 0x0000002415054212 */ /* 0x000fe200078efe50 */
[----:B------:R-:W-:Y:S01]  /*0df0*/  IMAD.IADD R44, R49, 0x1, R44 ;  /* 0x00000001312c7824 */ /* 0x000fe200078e022c */
[----:B------:R-:W-:Y:S01]  /*0e00*/  ISETP.GE.AND P2, PT, R45, RZ, PT ;  /* 0x000000ff2d00720c */ /* 0x000fe20003f46270 */
[----:B------:R-:W-:Y:S01]  /*0e10*/  IMAD.IADD R120, R47, 0x1, R120 ;  /* 0x000000012f787824 */ /* 0x000fe200078e0278 */
[----:B------:R-:W-:Y:S01]  /*0e20*/  LOP3.LUT R25, R7, R25, R42, 0xfe, !PT ;  /* 0x0000001907197212 */ /* 0x000fe200078efe2a */
[----:B------:R-:W-:Y:S01]  /*0e30*/  IMAD.IADD R80, R47, 0x1, R80 ;  /* 0x000000012f507824 */ /* 0x000fe200078e0250 */
[----:B------:R-:W-:Y:S01]  /*0e40*/  @P0 LOP3.LUT R7, R19, R34, R92, 0xfe, !PT ;  /* 0x0000002213070212 */ /* 0x000fe200078efe5c */
[----:B------:R-:W-:Y:S01]  /*0e50*/  IMAD.IADD R36, R47, 0x1, R36 ;  /* 0x000000012f247824 */ /* 0x000fe200078e0224 */
[----:B------:R-:W-:Y:S01]  /*0e60*/  @P4 LOP3.LUT R5, R5, R20, RZ, 0xfc, !PT ;  /* 0x0000001405054212 */ /* 0x000fe200078efcff */
[----:B------:R-:W-:Y:S01]  /*0e70*/  IMAD.IADD R19, R47, 0x1, R19 ;  /* 0x000000012f137824 */ /* 0x000fe200078e0213 */
[--C-:B------:R-:W-:Y:S01]  /*0e80*/  LOP3.LUT R85, R59, R75, R110.reuse, 0xfe, !PT ;  /* 0x0000004b3b557212 */ /* 0x100fe200078efe6e */
[C---:B------:R-:W-:Y:S01]  /*0e90*/  IMAD.IADD R110, R2.reuse, 0x1, R110 ;  /* 0x00000001026e7824 */ /* 0x040fe200078e026e */
[----:B------:R-:W-:Y:S01]  /*0ea0*/  @P0 LOP3.LUT R7, R7, R18, RZ, 0xfc, !PT ;  /* 0x0000001207070212 */ /* 0x000fe200078efcff */
[C---:B------:R-:W-:Y:S01]  /*0eb0*/  IMAD.IADD R75, R2.reuse, 0x1, R75 ;  /* 0x00000001024b7824 */ /* 0x040fe200078e024b */
[----:B------:R-:W-:Y:S01]  /*0ec0*/  ISETP.GE.AND P5, PT, R5, RZ, P4 ;  /* 0x000000ff0500720c */ /* 0x000fe200027a6270 */
[----:B------:R-:W-:Y:S01]  /*0ed0*/  IMAD.IADD R20, R47, 0x1, R20 ;  /* 0x000000012f147824 */ /* 0x000fe200078e0214 */
[--C-:B------:R-:W-:Y:S01]  /*0ee0*/  LOP3.LUT R5, R57, R73, R108.reuse, 0xfe, !PT ;  /* 0x0000004939057212 */ /* 0x100fe200078efe6c */
[C---:B------:R-:W-:Y:S01]  /*0ef0*/  IMAD.IADD R108, R2.reuse, 0x1, R108 ;  /* 0x00000001026c7824 */ /* 0x040fe200078e026c */
[----:B------:R-:W-:Y:S01]  /*0f00*/  ISETP.GE.AND P1, PT, R25, RZ, PT ;  /* 0x000000ff1900720c */ /* 0x000fe20003f26270 */
[C---:B------:R-:W-:Y:S01]  /*0f10*/  IMAD.IADD R73, R2.reuse, 0x1, R73 ;  /* 0x0000000102497824 */ /* 0x040fe200078e0249 */
[--C-:B------:R-:W-:Y:S01]  /*0f20*/  LOP3.LUT R87, R35, R58, R98.reuse, 0xfe, !PT ;  /* 0x0000003a23577212 */ /* 0x100fe200078efe62 */
[----:B------:R-:W-:Y:S01]  /*0f30*/  IMAD.IADD R98, R49, 0x1, R98 ;  /* 0x0000000131627824 */ /* 0x000fe200078e0262 */
[----:B------:R-:W-:Y:S01]  /*0f40*/  LOP3.LUT R85, R85, R6, RZ, 0xfc, !PT ;  /* 0x0000000655557212 */ /* 0x000fe200078efcff */
[----:B------:R-:W-:Y:S01]  /*0f50*/  IMAD.IADD R58, R49, 0x1, R58 ;  /* 0x00000001313a7824 */ /* 0x000fe200078e023a */
[----:B------:R-:W-:Y:S01]  /*0f60*/  @P6 IADD3 R3, PT, PT, R3, 0x10, RZ ;  /* 0x0000001003036810 */ /* 0x000fe20007ffe0ff */
[C---:B------:R-:W-:Y:S01]  /*0f70*/  IMAD.IADD R6, R2.reuse, 0x1, R6 ;  /* 0x0000000102067824 */ /* 0x040fe200078e0206 */
[----:B------:R-:W-:Y:S01]  /*0f80*/  ISETP.GE.AND P6, PT, R7, RZ, P0 ;  /* 0x000000ff0700720c */ /* 0x000fe200007c6270 */
[----:B------:R-:W-:Y:S01]  /*0f90*/  UMOV UR4, UR5 ;  /* 0x0000000500047c82 */ /* 0x000fe20008000000 */
[----:B------:R-:W-:Y:S01]  /*0fa0*/  LOP3.LUT R7, R5, R4, RZ, 0xfc, !PT ;  /* 0x0000000405077212 */ /* 0x000fe200078efcff */
[----:B------:R-:W-:Y:S01]  /*0fb0*/  @P5 VIADD R3, R3, 0x10 ;  /* 0x0000001003035836 */ /* 0x000fe20000000000 */
[--C-:B------:R-:W-:Y:S01]  /*0fc0*/  @P2 LOP3.LUT R5, R17, R32, R90.reuse, 0xfe, !PT ;  /* 0x0000002011052212 */ /* 0x100fe200078efe5a */
[----:B------:R-:W-:Y:S01]  /*0fd0*/  IMAD.IADD R90, R47, 0x1, R90 ;  /* 0x000000012f5a7824 */ /* 0x000fe200078e025a */
[--C-:B------:R-:W-:Y:S01]  /*0fe0*/  LOP3.LUT R85, R85, R87, R40.reuse, 0xfe, !PT ;  /* 0x0000005755557212 */ /* 0x100fe200078efe28 */
[----:B------:R-:W-:Y:S01]  /*0ff0*/  IMAD.IADD R40, R49, 0x1, R40 ;  /* 0x0000000131287824 */ /* 0x000fe200078e0228 */
[--C-:B------:R-:W-:Y:S01]  /*1000*/  LOP3.LUT R25, R33, R56, R96.reuse, 0xfe, !PT ;  /* 0x0000003821197212 */ /* 0x100fe200078efe60 */
[----:B------:R-:W-:Y:S01]  /*1010*/  IMAD.IADD R96, R49, 0x1, R96 ;  /* 0x0000000131607824 */ /* 0x000fe200078e0260 */
[----:B------:R-:W-:Y:S01]  /*1020*/  LOP3.LUT R45, R53, R71, R106, 0xfe, !PT ;  /* 0x00000047352d7212 */ /* 0x000fe200078efe6a */
[----:B------:R-:W-:Y:S01]  /*1030*/  IMAD.IADD R56, R49, 0x1, R56 ;  /* 0x0000000131387824 */ /* 0x000fe200078e0238 */
[----:B------:R-:W-:Y:S01]  /*1040*/  @P2 LOP3.LUT R5, R5, R16, RZ, 0xfc, !PT ;  /* 0x0000001005052212 */ /* 0x000fe200078efcff */
[----:B------:R-:W-:Y:S01]  /*1050*/  @P6 VIADD R3, R3, 0x10 ;  /* 0x0000001003036836 */ /* 0x000fe20000000000 */
[----:B------:R-:W-:Y:S01]  /*1060*/  ISETP.GE.AND P3, PT, R85, RZ, PT ;  /* 0x000000ff5500720c */ /* 0x000fe20003f66270 */
[C---:B------:R-:W-:Y:S01]  /*1070*/  IMAD.IADD R106, R2.reuse, 0x1, R106 ;  /* 0x00000001026a7824 */ /* 0x040fe200078e026a */
[----:B------:R-:W-:Y:S01]  /*1080*/  LOP3.LUT R7, R7, R25, R38, 0xfe, !PT ;  /* 0x0000001907077212 */ /* 0x000fe200078efe26 */
[C---:B------:R-:W-:Y:S01]  /*1090*/  IMAD.IADD R71, R2.reuse, 0x1, R71 ;  /* 0x0000000102477824 */ /* 0x040fe200078e0247 */
[--C-:B------:R-:W-:Y:S01]  /*10a0*/  LOP3.LUT R87, R29, R54, R94.reuse, 0xfe, !PT ;  /* 0x000000361d577212 */ /* 0x100fe200078efe5e */
[----:B------:R-:W-:Y:S01]  /*10b0*/  IMAD.IADD R94, R49, 0x1, R94 ;  /* 0x00000001315e7824 */ /* 0x000fe200078e025e */
[----:B------:R-:W-:Y:S01]  /*10c0*/  LOP3.LUT R45, R45, R51, RZ, 0xfc, !PT ;  /* 0x000000332d2d7212 */ /* 0x000fe200078efcff */
[----:B------:R-:W-:Y:S01]  /*10d0*/  IMAD.IADD R54, R49, 0x1, R54 ;  /* 0x0000000131367824 */ /* 0x000fe200078e0236 */
[----:B------:R-:W-:Y:S01]  /*10e0*/  ISETP.GE.AND P5, PT, R5, RZ, P2 ;  /* 0x000000ff0500720c */ /* 0x000fe200017a6270 */
[----:B------:R-:W-:Y:S01]  /*10f0*/  IMAD.IADD R51, R2, 0x1, R51 ;  /* 0x0000000102337824 */ /* 0x000fe200078e0233 */
[----:B------:R-:W-:Y:S01]  /*1100*/  @P1 LOP3.LUT R5, R15, R30, R88, 0xfe, !PT ;  /* 0x0000001e0f051212 */ /* 0x000fe200078efe58 */
[----:B------:R-:W-:Y:S01]  /*1110*/  IMAD.IADD R32, R47, 0x1, R32 ;  /* 0x000000012f207824 */ /* 0x000fe200078e0220 */
[----:B------:R-:W-:Y:S01]  /*1120*/  ISETP.GE.AND P4, PT, R7, RZ, PT ;  /* 0x000000ff0700720c */ /* 0x000fe20003f86270 */
[----:B------:R-:W-:Y:S01]  /*1130*/  IMAD.IADD R15, R47, 0x1, R15 ;  /* 0x000000012f0f7824 */ /* 0x000fe200078e020f */
[--C-:B------:R-:W-:Y:S01]  /*1140*/  LOP3.LUT R45, R45, R87, R27.reuse, 0xfe, !PT ;  /* 0x000000572d2d7212 */ /* 0x100fe200078efe1b */
[----:B------:R-:W-:Y:S01]  /*1150*/  IMAD.IADD R27, R49, 0x1, R27 ;  /* 0x00000001311b7824 */ /* 0x000fe200078e021b */
[----:B------:R-:W-:Y:S01]  /*1160*/  @P1 LOP3.LUT R5, R5, R14, RZ, 0xfc, !PT ;  /* 0x0000000e05051212 */ /* 0x000fe200078efcff */
[----:B------:R-:W-:Y:S01]  /*1170*/  IMAD.IADD R16, R47, 0x1, R16 ;  /* 0x000000012f107824 */ /* 0x000fe200078e0210 */
[----:B------:R-:W-:-:S02]  /*1180*/  ISETP.GE.AND P6, PT, R45, RZ, PT ;  /* 0x000000ff2d00720c */ /* 0x000fc40003fc6270 */
[----:B------:R-:W-:Y:S02]  /*1190*/  ISETP.GE.AND P0, PT, R5, RZ, P1 ;  /* 0x000000ff0500720c */ /* 0x000fe40000f06270 */
[--C-:B------:R-:W-:Y:S01]  /*11a0*/  @P3 LOP3.LUT R5, R13, R28, R86.reuse, 0xfe, !PT ;  /* 0x0000001c0d053212 */ /* 0x100fe200078efe56 */
[----:B------:R-:W-:Y:S01]  /*11b0*/  IMAD.IADD R86, R47, 0x1, R86 ;  /* 0x000000012f567824 */ /* 0x000fe200078e0256 */
[----:B------:R-:W-:Y:S02]  /*11c0*/  @P5 IADD3 R3, PT, PT, R3, 0x10, RZ ;  /* 0x0000001003035810 */ /* 0x000fe40007ffe0ff */
[----:B------:R-:W-:Y:S02]  /*11d0*/  @P3 LOP3.LUT R5, R5, R12, RZ, 0xfc, !PT ;  /* 0x0000000c05053212 */ /* 0x000fe400078efcff */
[--C-:B------:R-:W-:Y:S01]  /*11e0*/  @P4 LOP3.LUT R7, R11, R26, R84.reuse, 0xfe, !PT ;  /* 0x0000001a0b074212 */ /* 0x100fe200078efe54 */
[----:B------:R-:W-:Y:S01]  /*11f0*/  IMAD.IADD R84, R47, 0x1, R84 ;  /* 0x000000012f547824 */ /* 0x000fe200078e0254 */
[----:B------:R-:W-:Y:S01]  /*1200*/  ISETP.GE.AND P5, PT, R5, RZ, P3 ;  /* 0x000000ff0500720c */ /* 0x000fe20001fa6270 */
[----:B------:R-:W-:Y:S01]  /*1210*/  IMAD.IADD R26, R47, 0x1, R26 ;  /* 0x000000012f1a7824 */ /* 0x000fe200078e021a */
[----:B------:R-:W-:Y:S01]  /*1220*/  @P4 LOP3.LUT R7, R7, R10, RZ, 0xfc, !PT ;  /* 0x0000000a07074212 */ /* 0x000fe200078efcff */
[----:B------:R-:W-:Y:S01]  /*1230*/  @P0 VIADD R3, R3, 0x10 ;  /* 0x0000001003030836 */ /* 0x000fe20000000000 */
[----:B------:R-:W-:Y:S01]  /*1240*/  @P6 LOP3.LUT R25, R8, R23, R82, 0xfe, !PT ;  /* 0x0000001708196212 */ /* 0x000fe200078efe52 */
[----:B------:R-:W-:Y:S01]  /*1250*/  IMAD.IADD R8, R47, 0x1, R8 ;  /* 0x000000012f087824 */ /* 0x000fe200078e0208 */
[----:B------:R-:W-:Y:S01]  /*1260*/  ISETP.GE.AND P2, PT, R7, RZ, P4 ;  /* 0x000000ff0700720c */ /* 0x000fe20002746270 */
[----:B------:R-:W-:Y:S01]  /*1270*/  IMAD.IADD R23, R47, 0x1, R23 ;  /* 0x000000012f177824 */ /* 0x000fe200078e0217 */
[----:B------:R-:W-:Y:S01]  /*1280*/  @P6 LOP3.LUT R25, R25, R0, RZ, 0xfc, !PT ;  /* 0x0000000019196212 */ /* 0x000fe200078efcff */
[----:B------:R-:W-:Y:S01]  /*1290*/  IMAD.IADD R10, R47, 0x1, R10 ;  /* 0x000000012f0a7824 */ /* 0x000fe200078e020a */
[----:B------:R-:W-:-:S02]  /*12a0*/  IADD3 R124, PT, PT, R2, R124, RZ ;  /* 0x0000007c027c7210 */ /* 0x000fc40007ffe0ff */
[----:B------:R-:W-:Y:S01]  /*12b0*/  ISETP.GE.AND P0, PT, R25, RZ, P6 ;  /* 0x000000ff1900720c */ /* 0x000fe20003706270 */
[----:B------:R-:W-:Y:S01]  /*12c0*/  @P5 VIADD R3, R3, 0x10 ;  /* 0x0000001003035836 */ /* 0x000fe20000000000 */
[C---:B------:R-:W-:Y:S02]  /*12d0*/  IADD3 R122, PT, PT, R49.reuse, R122, RZ ;  /* 0x0000007a317a7210 */ /* 0x040fe40007ffe0ff */
[C---:B------:R-:W-:Y:S02]  /*12e0*/  IADD3 R67, PT, PT, R2.reuse, R67, RZ ;  /* 0x0000004302437210 */ /* 0x040fe40007ffe0ff */
[----:B------:R-:W-:Y:S02]  /*12f0*/  IADD3 R43, PT, PT, R49, R43, RZ ;  /* 0x0000002b312b7210 */ /* 0x000fe40007ffe0ff */
[----:B------:R-:W-:Y:S02]  /*1300*/  @P2 IADD3 R3, PT, PT, R3, 0x10, RZ ;  /* 0x0000001003032810 */ /* 0x000fe40007ffe0ff */
[----:B------:R-:W-:-:S02]  /*1310*/  IADD3 R65, PT, PT, R2, R65, RZ ;  /* 0x0000004102417210 */ /* 0x000fc40007ffe0ff */
[----:B------:R-:W-:Y:S01]  /*1320*/  IADD3 R41, PT, PT, R49, R41, RZ ;  /* 0x0000002931297210 */ /* 0x000fe20007ffe0ff */
[----:B------:R-:W-:Y:S01]  /*1330*/  @P0 VIADD R3, R3, 0x10 ;  /* 0x0000001003030836 */ /* 0x000fe20000000000 */
[C---:B------:R-:W-:Y:S02]  /*1340*/  IADD3 R63, PT, PT, R2.reuse, R63, RZ ;  /* 0x0000003f023f7210 */ /* 0x040fe40007ffe0ff */
[C---:B------:R-:W-:Y:S02]  /*1350*/  IADD3 R39, PT, PT, R49.reuse, R39, RZ ;  /* 0x0000002731277210 */ /* 0x040fe40007ffe0ff */
[C---:B------:R-:W-:Y:S02]  /*1360*/  IADD3 R61, PT, PT, R2.reuse, R61, RZ ;  /* 0x0000003d023d7210 */ /* 0x040fe40007ffe0ff */
[----:B------:R-:W-:Y:S02]  /*1370*/  IADD3 R37, PT, PT, R49, R37, RZ ;  /* 0x0000002531257210 */ /* 0x000fe40007ffe0ff */
        /* <DEDUP_REMOVED lines=11> */
[C---:B------:R-:W-:Y:S02]  /*1430*/  IADD3 R46, PT, PT, R49.reuse, R46, RZ ;  /* 0x0000002e312e7210 */ /* 0x040fe40007ffe0ff */
[----:B------:R-:W-:-:S02]  /*1440*/  IADD3 R42, PT, PT, R49, R42, RZ ;  /* 0x0000002a312a7210 */ /* 0x000fc40007ffe0ff */
[----:B------:R-:W-:Y:S02]  /*1450*/  IADD3 R38, PT, PT, R49, R38, RZ ;  /* 0x0000002631267210 */ /* 0x000fe40007ffe0ff */
        /* <DEDUP_REMOVED lines=26> */
.L_x_21:
        /* <DEDUP_REMOVED lines=16> */
.L_x_44:


//--------------------- .text._Z23reference_raster_kernelPK8TrianglePi --------------------------
	.section	.text._Z23reference_raster_kernelPK8TrianglePi,"ax",@progbits
	.align	128
        .global         _Z23reference_raster_kernelPK8TrianglePi
        .type           _Z23reference_raster_kernelPK8TrianglePi,@function
        .size           _Z23reference_raster_kernelPK8TrianglePi,(.L_x_45 - _Z23reference_raster_kernelPK8TrianglePi)
        .other          _Z23reference_raster_kernelPK8TrianglePi,@"STO_CUDA_ENTRY STV_DEFAULT"
_Z23reference_raster_kernelPK8TrianglePi:
.text._Z23reference_raster_kernelPK8TrianglePi:
[----:B------:R-:W-:Y:S01]  /*0000*/  LDC R1, c[0x0][0x37c] ;  /* 0x0000df00ff017b82 */ /* 0x000fe20000000800 */
[----:B------:R-:W0:Y:S01]  /*0010*/  S2R R0, SR_TID.X ;  /* 0x0000000000007919 */ /* 0x000e220000002100 */
[----:B------:R-:W-:Y:S01]  /*0020*/  BSSY.RECONVERGENT B0, `(.L_x_22) ;  /* 0x0000040000007945 */ /* 0x000fe20003800200 */
[----:B0-----:R-:W-:-:S13]  /*0030*/  ISETP.GT.U32.AND P0, PT, R0, 0xff, PT ;  /* 0x000000ff0000780c */ /* 0x001fda0003f04070 */
[----:B------:R-:W-:Y:S05]  /*0040*/  @P0 BRA `(.L_x_23) ;  /* 0x0000000000f40947 */ /* 0x000fea0003800000 */
[----:B------:R-:W0:Y:S01]  /*0050*/  LDC R10, c[0x0][0x360] ;  /* 0x0000d800ff0a7b82 */ /* 0x000e220000000800 */
[----:B------:R-:W-:Y:S01]  /*0060*/  BSSY.RECONVERGENT B1, `(.L_x_24) ;  /* 0x000002b000017945 */ /* 0x000fe20003800200 */
[----:B0-----:R-:W0:Y:S01]  /*0070*/  I2F.U32.RP R7, R10 ;  /* 0x0000000a00077306 */ /* 0x001e220000209000 */
[----:B------:R-:W-:Y:S02]  /*0080*/  IADD3 R4, PT, PT, R0, R10, RZ ;  /* 0x0000000a00047210 */ /* 0x000fe40007ffe0ff */
[----:B------:R-:W-:Y:S02]  /*0090*/  ISETP.NE.U32.AND P2, PT, R10, RZ, PT ;  /* 0x000000ff0a00720c */ /* 0x000fe40003f45070 */
[C---:B------:R-:W-:Y:S02]  /*00a0*/  ISETP.GE.U32.AND P0, PT, R4.reuse, 0x100, PT ;  /* 0x000001000400780c */ /* 0x040fe40003f06070 */
[----:B------:R-:W-:Y:S02]  /*00b0*/  VIMNMX.U32 R5, PT, PT, R4, 0x100, !PT ;  /* 0x0000010004057848 */ /* 0x000fe40007fe0000 */
[----:B------:R-:W-:-:S04]  /*00c0*/  SEL R6, RZ, 0x1, P0 ;  /* 0x00000001ff067807 */ /* 0x000fc80000000000 */
[----:B------:R-:W-:Y:S01]  /*00d0*/  IADD3 R5, PT, PT, R5, -R4, -R6 ;  /* 0x8000000405057210 */ /* 0x000fe20007ffe806 */
[----:B0-----:R-:W0:Y:S02]  /*00e0*/  MUFU.RCP R7, R7 ;  /* 0x0000000700077308 */ /* 0x001e240000001000 */
[----:B0-----:R-:W-:-:S06]  /*00f0*/  VIADD R2, R7, 0xffffffe ;  /* 0x0ffffffe07027836 */ /* 0x001fcc0000000000 */
[----:B------:R0:W1:Y:S02]  /*0100*/  F2I.FTZ.U32.TRUNC.NTZ R3, R2 ;  /* 0x0000000200037305 */ /* 0x000064000021f000 */
[----:B0-----:R-:W-:Y:S02]  /*0110*/  IMAD.MOV.U32 R2, RZ, RZ, RZ ;  /* 0x000000ffff027224 */ /* 0x001fe400078e00ff */
[----:B-1----:R-:W-:-:S04]  /*0120*/  IMAD.MOV R9, RZ, RZ, -R3 ;  /* 0x000000ffff097224 */ /* 0x002fc800078e0a03 */
[----:B------:R-:W-:-:S04]  /*0130*/  IMAD R9, R9, R10, RZ ;  /* 0x0000000a09097224 */ /* 0x000fc800078e02ff */
[----:B------:R-:W-:-:S06]  /*0140*/  IMAD.HI.U32 R8, R3, R9, R2 ;  /* 0x0000000903087227 */ /* 0x000fcc00078e0002 */
[----:B------:R-:W-:-:S04]  /*0150*/  IMAD.HI.U32 R3, R8, R5, RZ ;  /* 0x0000000508037227 */ /* 0x000fc800078e00ff */
[----:B------:R-:W-:-:S04]  /*0160*/  IMAD.MOV R2, RZ, RZ, -R3 ;  /* 0x000000ffff027224 */ /* 0x000fc800078e0a03 */
[----:B------:R-:W-:-:S05]  /*0170*/  IMAD R5, R10, R2, R5 ;  /* 0x000000020a057224 */ /* 0x000fca00078e0205 */
[----:B------:R-:W-:-:S13]  /*0180*/  ISETP.GE.U32.AND P0, PT, R5, R10, PT ;  /* 0x0000000a0500720c */ /* 0x000fda0003f06070 */
[----:B------:R-:W-:Y:S01]  /*0190*/  @P0 IADD3 R5, PT, PT, R5, -R10, RZ ;  /* 0x8000000a05050210 */ /* 0x000fe20007ffe0ff */
[----:B------:R-:W-:-:S03]  /*01a0*/  @P0 VIADD R3, R3, 0x1 ;  /* 0x0000000103030836 */ /* 0x000fc60000000000 */
[----:B------:R-:W-:-:S13]  /*01b0*/  ISETP.GE.U32.AND P1, PT, R5, R10, PT ;  /* 0x0000000a0500720c */ /* 0x000fda0003f26070 */
[----:B------:R-:W-:Y:S01]  /*01c0*/  @P1 VIADD R3, R3, 0x1 ;  /* 0x0000000103031836 */ /* 0x000fe20000000000 */
[----:B------:R-:W-:-:S04]  /*01d0*/  @!P2 LOP3.LUT R3, RZ, R10, RZ, 0x33, !PT ;  /* 0x0000000aff03a212 */ /* 0x000fc800078e33ff */
[----:B------:R-:W-:-:S04]  /*01e0*/  IADD3 R3, PT, PT, R6, R3, RZ ;  /* 0x0000000306037210 */ /* 0x000fc80007ffe0ff */
[C---:B------:R-:W-:Y:S02]  /*01f0*/  LOP3.LUT R2, R3.reuse, 0x3, RZ, 0xc0, !PT ;  /* 0x0000000303027812 */ /* 0x040fe400078ec0ff */
[----:B------:R-:W-:Y:S02]  /*0200*/  ISETP.GE.U32.AND P1, PT, R3, 0x3, PT ;  /* 0x000000030300780c */ /* 0x000fe40003f26070 */
[----:B------:R-:W-:Y:S01]  /*0210*/  ISETP.NE.AND P0, PT, R2, 0x3, PT ;  /* 0x000000030200780c */ /* 0x000fe20003f05270 */
[----:B------:R-:W-:-:S12]  /*0220*/  IMAD.MOV.U32 R2, RZ, RZ, R0 ;  /* 0x000000ffff027224 */ /* 0x000fd800078e0000 */
[----:B------:R-:W-:Y:S05]  /*0230*/  @!P0 BRA `(.L_x_25) ;  /* 0x0000000000348947 */ /* 0x000fea0003800000 */
[----:B------:R-:W0:Y:S01]  /*0240*/  S2UR UR5, SR_CgaCtaId ;  /* 0x00000000000579c3 */ /* 0x000e220000008800 */
[----:B------:R-:W-:Y:S01]  /*0250*/  VIADD R2, R3, 0x1 ;  /* 0x0000000103027836 */ /* 0x000fe20000000000 */
[----:B------:R-:W-:-:S04]  /*0260*/  UMOV UR4, 0x400 ;  /* 0x0000040000047882 */ /* 0x000fc80000000000 */
[----:B------:R-:W-:-:S04]  /*0270*/  LOP3.LUT R3, R2, 0x3, RZ, 0xc0, !PT ;  /* 0x0000000302037812 */ /* 0x000fc800078ec0ff */
[C---:B------:R-:W-:Y:S01]  /*0280*/  IADD3 R4, PT, PT, -R3.reuse, RZ, RZ ;  /* 0x000000ff03047210 */ /* 0x040fe20007ffe1ff */
[----:B------:R-:W-:Y:S01]  /*0290*/  IMAD R2, R3, R10, R0 ;  /* 0x0000000a03027224 */ /* 0x000fe200078e0200 */
[----:B0-----:R-:W-:-:S06]  /*02a0*/  ULEA UR4, UR5, UR4, 0x18 ;  /* 0x0000000405047291 */ /* 0x001fcc000f8ec0ff */
[----:B------:R-:W-:-:S07]  /*02b0*/  LEA R3, R0, UR4, 0x2 ;  /* 0x0000000400037c11 */ /* 0x000fce000f8e10ff */
.L_x_26:
[----:B------:R-:W-:Y:S01]  /*02c0*/  VIADD R4, R4, 0x1 ;  /* 0x0000000104047836 */ /* 0x000fe20000000000 */
[----:B------:R0:W-:Y:S04]  /*02d0*/  STS [R3], RZ ;  /* 0x000000ff03007388 */ /* 0x0001e80000000800 */
[----:B------:R-:W-:Y:S01]  /*02e0*/  ISETP.NE.AND P0, PT, R4, RZ, PT ;  /* 0x000000ff0400720c */ /* 0x000fe20003f05270 */
[----:B0-----:R-:W-:-:S12]  /*02f0*/  IMAD R3, R10, 0x4, R3 ;  /* 0x000000040a037824 */ /* 0x001fd800078e0203 */
[----:B------:R-:W-:Y:S05]  /*0300*/  @P0 BRA `(.L_x_26) ;  /* 0xfffffffc00ec0947 */ /* 0x000fea000383ffff */
.L_x_25:
[----:B------:R-:W-:Y:S05]  /*0310*/  BSYNC.RECONVERGENT B1 ;  /* 0x0000000000017941 */ /* 0x000fea0003800200 */
.L_x_24:
[----:B------:R-:W-:Y:S05]  /*0320*/  @!P1 BRA `(.L_x_23) ;  /* 0x00000000003c9947 */ /* 0x000fea0003800000 */
[----:B------:R-:W0:Y:S01]  /*0330*/  S2UR UR5, SR_CgaCtaId ;  /* 0x00000000000579c3 */ /* 0x000e220000008800 */
[----:B------:R-:W-:Y:S02]  /*0340*/  UMOV UR4, 0x400 ;  /* 0x0000040000047882 */ /* 0x000fe40000000000 */
[----:B0-----:R-:W-:-:S06]  /*0350*/  ULEA UR4, UR5, UR4, 0x18 ;  /* 0x0000000405047291 */ /* 0x001fcc000f8ec0ff */
[----:B------:R-:W-:-:S07]  /*0360*/  LEA R3, R2, UR4, 0x2 ;  /* 0x0000000402037c11 */ /* 0x000fce000f8e10ff */
.L_x_27:
[C---:B------:R-:W-:Y:S01]  /*0370*/  LEA R4, R10.reuse, R3, 0x2 ;  /* 0x000000030a047211 */ /* 0x040fe200078e10ff */
[C-C-:B------:R-:W-:Y:S01]  /*0380*/  IMAD R5, R10.reuse, 0x8, R3.reuse ;  /* 0x000000080a057824 */ /* 0x140fe200078e0203 */
[----:B------:R0:W-:Y:S01]  /*0390*/  STS [R3], RZ ;  /* 0x000000ff03007388 */ /* 0x0001e20000000800 */
[C---:B------:R-:W-:Y:S02]  /*03a0*/  IMAD R6, R10.reuse, 0xc, R3 ;  /* 0x0000000c0a067824 */ /* 0x040fe400078e0203 */
[----:B------:R-:W-:Y:S01]  /*03b0*/  IMAD R2, R10, 0x4, R2 ;  /* 0x000000040a027824 */ /* 0x000fe200078e0202 */
[----:B------:R1:W-:Y:S04]  /*03c0*/  STS [R4], RZ ;  /* 0x000000ff04007388 */ /* 0x0003e80000000800 */
[----:B------:R1:W-:Y:S01]  /*03d0*/  STS [R5], RZ ;  /* 0x000000ff05007388 */ /* 0x0003e20000000800 */
[----:B------:R-:W-:-:S02]  /*03e0*/  ISETP.GE.U32.AND P0, PT, R2, 0x100, PT ;  /* 0x000001000200780c */ /* 0x000fc40003f06070 */
[----:B0-----:R-:W-:Y:S01]  /*03f0*/  LEA R3, R10, R3, 0x4 ;  /* 0x000000030a037211 */ /* 0x001fe200078e20ff */
[----:B------:R1:W-:Y:S10]  /*0400*/  STS [R6], RZ ;  /* 0x000000ff06007388 */ /* 0x0003f40000000800 */
[----:B-1----:R-:W-:Y:S05]  /*0410*/  @!P0 BRA `(.L_x_27) ;  /* 0xfffffffc00d48947 */ /* 0x002fea000383ffff */
.L_x_23:
[----:B------:R-:W-:Y:S05]  /*0420*/  BSYNC.RECONVERGENT B0 ;  /* 0x0000000000007941 */ /* 0x000fea0003800200 */
.L_x_22:
[----:B------:R-:W0:Y:S01]  /*0430*/  LDCU.64 UR4, c[0x0][0x380] ;  /* 0x00007000ff0477ac */ /* 0x000e220008000a00 */
[----:B------:R-:W1:Y:S01]  /*0440*/  S2UR UR7, SR_CgaCtaId ;  /* 0x00000000000779c3 */ /* 0x000e620000008800 */
[----:B------:R-:W-:Y:S01]  /*0450*/  LOP3.LUT R17, R0, 0x1f, RZ, 0xc0, !PT ;  /* 0x0000001f00117812 */ /* 0x000fe200078ec0ff */
[----:B------:R-:W-:Y:S01]  /*0460*/  UMOV UR6, 0x400 ;  /* 0x0000040000067882 */ /* 0x000fe20000000000 */
[----:B------:R-:W2:Y:S01]  /*0470*/  LDCU.64 UR8, c[0x0][0x358] ;  /* 0x00006b00ff0877ac */ /* 0x000ea20008000a00 */
[----:B0-----:R-:W-:-:S04]  /*0480*/  UIADD3 UR4, UP0, UPT, UR4, 0x30, URZ ;  /* 0x0000003004047890 */ /* 0x001fc8000ff1e0ff */
[----:B------:R-:W-:Y:S02]  /*0490*/  UIADD3.X UR5, UPT, UPT, URZ, UR5, URZ, UP0, !UPT ;  /* 0x00000005ff057290 */ /* 0x000fe400087fe4ff */
[----:B------:R-:W-:Y:S01]  /*04a0*/  IMAD.U32 R2, RZ, RZ, UR4 ;  /* 0x00000004ff027e24 */ /* 0x000fe2000f8e00ff */
[----:B-1----:R-:W-:Y:S01]  /*04b0*/  ULEA UR6, UR7, UR6, 0x18 ;  /* 0x0000000607067291 */ /* 0x002fe2000f8ec0ff */
[----:B------:R-:W-:Y:S02]  /*04c0*/  UMOV UR4, 0x8 ;  /* 0x0000000800047882 */ /* 0x000fe40000000000 */
[----:B------:R-:W-:Y:S01]  /*04d0*/  IMAD.U32 R3, RZ, RZ, UR5 ;  /* 0x00000005ff037e24 */ /* 0x000fe2000f8e00ff */
[----:B------:R-:W-:Y:S01]  /*04e0*/  UIADD3 UR7, UPT, UPT, UR6, 0x8, URZ ;  /* 0x0000000806077890 */ /* 0x000fe2000fffe0ff */
[----:B--2---:R-:W-:Y:S11]  /*04f0*/  BAR.SYNC.DEFER_BLOCKING 0x0 ;  /* 0x0000000000007b1d */ /* 0x004ff60000010000 */
.L_x_36:
[----:B------:R-:W2:Y:S04]  /*0500*/  LDG.E.64 R18, desc[UR8][R2.64+-0x30] ;  /* 0xffffd00802127981 */ /* 0x000ea8000c1e1b00 */
[----:B------:R-:W3:Y:S04]  /*0510*/  LDG.E.64 R20, desc[UR8][R2.64+-0x28] ;  /* 0xffffd80802147981 */ /* 0x000ee8000c1e1b00 */
[----:B------:R-:W4:Y:S04]  /*0520*/  LDG.E.64 R22, desc[UR8][R2.64+-0x20] ;  /* 0xffffe00802167981 */ /* 0x000f28000c1e1b00 */
[----:B------:R-:W5:Y:S04]  /*0530*/  LDG.E.64 R4, desc[UR8][R2.64+-0x18] ;  /* 0xffffe80802047981 */ /* 0x000f68000c1e1b00 */
[----:B------:R-:W5:Y:S04]  /*0540*/  LDG.E.64 R6, desc[UR8][R2.64+-0x10] ;  /* 0xfffff00802067981 */ /* 0x000f68000c1e1b00 */
[----:B------:R-:W5:Y:S04]  /*0550*/  LDG.E.64 R8, desc[UR8][R2.64+-0x8] ;  /* 0xfffff80802087981 */ /* 0x000f68000c1e1b00 */
[----:B------:R-:W5:Y:S04]  /*0560*/  LDG.E.64 R12, desc[UR8][R2.64+0x8] ;  /* 0x00000808020c7981 */ /* 0x000f68000c1e1b00 */
[----:B------:R-:W5:Y:S01]  /*0570*/  LDG.E.64 R14, desc[UR8][R2.64+0x10] ;  /* 0x00001008020e7981 */ /* 0x000f62000c1e1b00 */
[----:B--2---:R-:W-:-:S02]  /*0580*/  LEA.HI R25, R0, -R19, RZ, 0x1b ;  /* 0x8000001300197211 */ /* 0x004fc400078fd8ff */
[----:B---3--:R-:W-:Y:S01]  /*0590*/  IADD3 R10, PT, PT, R18, -R20, RZ ;  /* 0x80000014120a7210 */ /* 0x008fe20007ffe0ff */
[----:B----4-:R-:W-:Y:S02]  /*05a0*/  IMAD.IADD R11, R19, 0x1, -R23 ;  /* 0x00000001130b7824 */ /* 0x010fe400078e0a17 */
[----:B------:R-:W-:Y:S02]  /*05b0*/  IMAD.IADD R24, R17, 0x1, -R22 ;  /* 0x0000000111187824 */ /* 0x000fe400078e0a16 */
[----:B------:R-:W-:Y:S02]  /*05c0*/  IMAD R25, R25, R10, RZ ;  /* 0x0000000a19197224 */ /* 0x000fe400078e02ff */
[----:B------:R-:W-:Y:S02]  /*05d0*/  IMAD R24, R24, R11, RZ ;  /* 0x0000000b18187224 */ /* 0x000fe400078e02ff */
[----:B------:R-:W2:Y:S01]  /*05e0*/  LDG.E.64 R10, desc[UR8][R2.64] ;  /* 0x00000008020a7981 */ /* 0x000ea2000c1e1b00 */
[----:B------:R-:W-:-:S02]  /*05f0*/  LEA.HI R16, R0, -R21, RZ, 0x1b ;  /* 0x8000001500107211 */ /* 0x000fc400078fd8ff */
[----:B------:R-:W-:Y:S02]  /*0600*/  IADD3 R27, PT, PT, R20, -R22, RZ ;  /* 0x80000016141b7210 */ /* 0x000fe40007ffe0ff */
[----:B------:R-:W-:Y:S01]  /*0610*/  IADD3 R19, PT, PT, -R19, R21, RZ ;  /* 0x0000001513137210 */ /* 0x000fe20007ffe1ff */
[----:B------:R-:W-:Y:S02]  /*0620*/  IMAD.IADD R21, R23, 0x1, -R21 ;  /* 0x0000000117157824 */ /* 0x000fe400078e0a15 */
[----:B------:R-:W-:Y:S01]  /*0630*/  IMAD R16, R16, R27, RZ ;  /* 0x0000001b10107224 */ /* 0x000fe200078e02ff */
[----:B------:R-:W-:Y:S01]  /*0640*/  LEA.HI R23, R0, -R23, RZ, 0x1b ;  /* 0x8000001700177211 */ /* 0x000fe200078fd8ff */
[--C-:B------:R-:W-:Y:S02]  /*0650*/  IMAD.IADD R27, R22, 0x1, -R18.reuse ;  /* 0x00000001161b7824 */ /* 0x100fe400078e0a12 */
[C---:B------:R-:W-:Y:S02]  /*0660*/  IMAD.IADD R18, R17.reuse, 0x1, -R18 ;  /* 0x0000000111127824 */ /* 0x040fe400078e0a12 */
[----:B------:R-:W-:-:S02]  /*0670*/  IMAD.IADD R29, R17, 0x1, -R20 ;  /* 0x00000001111d7824 */ /* 0x000fc400078e0a14 */
[----:B------:R-:W-:Y:S02]  /*0680*/  IMAD R25, R18, R19, R25 ;  /* 0x0000001312197224 */ /* 0x000fe400078e0219 */
[----:B------:R-:W-:Y:S01]  /*0690*/  IMAD R16, R29, R21, R16 ;  /* 0x000000151d107224 */ /* 0x000fe200078e0210 */
[----:B------:R-:W3:Y:S01]  /*06a0*/  LDG.E.64 R18, desc[UR8][R2.64+0x28] ;  /* 0x0000280802127981 */ /* 0x000ee2000c1e1b00 */
[----:B------:R-:W-:-:S03]  /*06b0*/  IMAD R24, R23, R27, R24 ;  /* 0x0000001b17187224 */ /* 0x000fc600078e0218 */
[----:B------:R-:W4:Y:S04]  /*06c0*/  LDG.E.64 R20, desc[UR8][R2.64+0x18] ;  /* 0x0000180802147981 */ /* 0x000f28000c1e1b00 */
[----:B------:R-:W3:Y:S01]  /*06d0*/  LDG.E.64 R22, desc[UR8][R2.64+0x20] ;  /* 0x0000200802167981 */ /* 0x000ee2000c1e1b00 */
[----:B------:R-:W-:Y:S02]  /*06e0*/  LOP3.LUT R16, R24, R16, R25, 0xfe, !PT ;  /* 0x0000001018107212 */ /* 0x000fe400078efe19 */
[----:B-----5:R-:W-:Y:S02]  /*06f0*/  LEA.HI R24, R0, -R5, RZ, 0x1b ;  /* 0x8000000500187211 */ /* 0x020fe400078fd8ff */
[----:B------:R-:W-:-:S05]  /*0700*/  IADD3 R25, PT, PT, R4, -R6, RZ ;  /* 0x8000000604197210 */ /* 0x000fca0007ffe0ff */
[----:B------:R-:W-:Y:S02]  /*0710*/  IMAD R26, R24, R25, RZ ;  /* 0x00000019181a7224 */ /* 0x000fe400078e02ff */
[--C-:B------:R-:W-:Y:S02]  /*0720*/  IMAD.IADD R24, R17, 0x1, -R4.reuse ;  /* 0x0000000111187824 */ /* 0x100fe400078e0a04 */
[----:B------:R-:W-:Y:S02]  /*0730*/  IMAD.IADD R25, R7, 0x1, -R5 ;  /* 0x0000000107197824 */ /* 0x000fe400078e0a05 */
[----:B------:R-:W-:Y:S02]  /*0740*/  IMAD.IADD R4, R8, 0x1, -R4 ;  /* 0x0000000108047824 */ /* 0x000fe400078e0a04 */
[----:B------:R-:W-:Y:S01]  /*0750*/  IMAD R24, R24, R25, R26 ;  /* 0x0000001918187224 */ /* 0x000fe200078e021a */
[----:B------:R-:W-:Y:S01]  /*0760*/  IADD3 R26, PT, PT, R5, -R9, RZ ;  /* 0x80000009051a7210 */ /* 0x000fe20007ffe0ff */
[----:B------:R-:W-:Y:S01]  /*0770*/  IMAD.IADD R25, R17, 0x1, -R8 ;  /* 0x0000000111197824 */ /* 0x000fe200078e0a08 */
[----:B------:R-:W-:-:S02]  /*0780*/  IADD3 R8, PT, PT, R6, -R8, RZ ;  /* 0x8000000806087210 */ /* 0x000fc40007ffe0ff */
[----:B------:R-:W-:-:S05]  /*0790*/  LEA.HI R5, R0, -R7, RZ, 0x1b ;  /* 0x8000000700057211 */ /* 0x000fca00078fd8ff */
[----:B------:R-:W-:Y:S02]  /*07a0*/  IMAD R8, R5, R8, RZ ;  /* 0x0000000805087224 */ /* 0x000fe400078e02ff */
[----:B------:R-:W-:Y:S01]  /*07b0*/  IMAD.IADD R5, R17, 0x1, -R6 ;  /* 0x0000000111057824 */ /* 0x000fe200078e0a06 */
[-C--:B------:R-:W-:Y:S01]  /*07c0*/  IADD3 R6, PT, PT, -R7, R9.reuse, RZ ;  /* 0x0000000907067210 */ /* 0x080fe20007ffe1ff */
[----:B------:R-:W-:Y:S01]  /*07d0*/  IMAD R25, R25, R26, RZ ;  /* 0x0000001a19197224 */ /* 0x000fe200078e02ff */
[----:B------:R-:W-:-:S03]  /*07e0*/  LEA.HI R9, R0, -R9, RZ, 0x1b ;  /* 0x8000000900097211 */ /* 0x000fc600078fd8ff */
[----:B------:R-:W-:Y:S01]  /*07f0*/  IMAD R5, R5, R6, R8 ;  /* 0x0000000605057224 */ /* 0x000fe200078e0208 */
[----:B------:R-:W-:Y:S01]  /*0800*/  IADD3 R26, PT, PT, R12, -R14, RZ ;  /* 0x8000000e0c1a7210 */ /* 0x000fe20007ffe0ff */
[----:B------:R-:W-:Y:S01]  /*0810*/  IMAD R4, R9, R4, R25 ;  /* 0x0000000409047224 */ /* 0x000fe200078e0219 */
[----:B------:R-:W-:-:S05]  /*0820*/  LEA.HI R9, R0, -R13, RZ, 0x1b ;  /* 0x8000000d00097211 */ /* 0x000fca00078fd8ff */
[----:B------:R-:W-:Y:S01]  /*0830*/  IMAD R9, R9, R26, RZ ;  /* 0x0000001a09097224 */ /* 0x000fe200078e02ff */
[----:B------:R-:W-:Y:S01]  /*0840*/  ISETP.GE.AND P0, PT, R16, RZ, PT ;  /* 0x000000ff1000720c */ /* 0x000fe20003f06270 */
[----:B------:R-:W-:Y:S01]  /*0850*/  UIADD3 UR4, UPT, UPT, UR4, 0x10, URZ ;  /* 0x0000001004047890 */ /* 0x000fe2000fffe0ff */
[----:B------:R-:W-:Y:S01]  /*0860*/  LOP3.LUT R4, R4, R5, R24, 0xfe, !PT ;  /* 0x0000000504047212 */ /* 0x000fe200078efe18 */
[----:B------:R-:W-:Y:S02]  /*0870*/  BSSY.RECONVERGENT B0, `(.L_x_28) ;  /* 0x000002a000007945 */ /* 0x000fe40003800200 */
[----:B------:R-:W-:Y:S01]  /*0880*/  UISETP.NE.AND UP0, UPT, UR4, 0x408, UPT ;  /* 0x000004080400788c */ /* 0x000fe2000bf05270 */
[----:B------:R-:W-:Y:S02]  /*0890*/  ISETP.GE.AND P1, PT, R4, RZ, PT ;  /* 0x000000ff0400720c */ /* 0x000fe40003f26270 */
[----:B--2---:R-:W-:Y:S01]  /*08a0*/  LEA.HI R6, R0, -R11, RZ, 0x1b ;  /* 0x8000000b00067211 */ /* 0x004fe200078fd8ff */
[----:B------:R-:W-:Y:S01]  /*08b0*/  IMAD.IADD R7, R10, 0x1, -R12 ;  /* 0x000000010a077824 */ /* 0x000fe200078e0a0c */
[----:B------:R-:W-:-:S03]  /*08c0*/  IADD3 R12, PT, PT, R17, -R12, RZ ;  /* 0x8000000c110c7210 */ /* 0x000fc60007ffe0ff */
[----:B------:R-:W-:Y:S02]  /*08d0*/  IMAD R8, R6, R7, RZ ;  /* 0x0000000706087224 */ /* 0x000fe400078e02ff */
[C---:B------:R-:W-:Y:S01]  /*08e0*/  IMAD.IADD R7, R13.reuse, 0x1, -R11 ;  /* 0x000000010d077824 */ /* 0x040fe200078e0a0b */
[----:B------:R-:W-:Y:S01]  /*08f0*/  IADD3 R13, PT, PT, -R13, R15, RZ ;  /* 0x0000000f0d0d7210 */ /* 0x000fe20007ffe1ff */
[----:B------:R-:W-:-:S04]  /*0900*/  IMAD.IADD R6, R17, 0x1, -R10 ;  /* 0x0000000111067824 */ /* 0x000fc800078e0a0a */
[----:B------:R-:W-:Y:S02]  /*0910*/  IMAD R6, R6, R7, R8 ;  /* 0x0000000706067224 */ /* 0x000fe400078e0208 */
[----:B------:R-:W-:Y:S01]  /*0920*/  IMAD R7, R12, R13, R9 ;  /* 0x0000000d0c077224 */ /* 0x000fe200078e0209 */
[----:B------:R-:W-:Y:S01]  /*0930*/  IADD3 R9, PT, PT, R17, -R14, RZ ;  /* 0x8000000e11097210 */ /* 0x000fe20007ffe0ff */
[----:B------:R-:W-:Y:S01]  /*0940*/  IMAD.IADD R8, R11, 0x1, -R15 ;  /* 0x000000010b087824 */ /* 0x000fe200078e0a0f */
[----:B----4-:R-:W-:-:S03]  /*0950*/  LEA.HI R11, R0, -R21, RZ, 0x1b ;  /* 0x80000015000b7211 */ /* 0x010fc600078fd8ff */
[----:B------:R-:W-:Y:S02]  /*0960*/  IMAD R9, R9, R8, RZ ;  /* 0x0000000809097224 */ /* 0x000fe400078e02ff */
[----:B---3--:R-:W-:Y:S01]  /*0970*/  IMAD.IADD R12, R20, 0x1, -R22 ;  /* 0x00000001140c7824 */ /* 0x008fe200078e0a16 */
[----:B------:R-:W-:Y:S02]  /*0980*/  LEA.HI R13, R0, -R23, RZ, 0x1b ;  /* 0x80000017000d7211 */ /* 0x000fe400078fd8ff */
[----:B------:R-:W-:Y:S01]  /*0990*/  IADD3 R26, PT, PT, R22, -R18, RZ ;  /* 0x80000012161a7210 */ /* 0x000fe20007ffe0ff */
[----:B------:R-:W-:-:S04]  /*09a0*/  IMAD R8, R11, R12, RZ ;  /* 0x0000000c0b087224 */ /* 0x000fc800078e02ff */
[----:B------:R-:W-:Y:S01]  /*09b0*/  IMAD R11, R13, R26, RZ ;  /* 0x0000001a0d0b7224 */ /* 0x000fe200078e02ff */
[C---:B------:R-:W-:Y:S01]  /*09c0*/  IADD3 R13, PT, PT, R17.reuse, -R20, RZ ;  /* 0x80000014110d7210 */ /* 0x040fe20007ffe0ff */
[----:B------:R-:W-:Y:S01]  /*09d0*/  IMAD.IADD R20, R18, 0x1, -R20 ;  /* 0x0000000112147824 */ /* 0x000fe200078e0a14 */
[----:B------:R-:W-:Y:S01]  /*09e0*/  IADD3 R18, PT, PT, R17, -R18, RZ ;  /* 0x8000001211127210 */ /* 0x000fe20007ffe0ff */
[C---:B------:R-:W-:Y:S01]  /*09f0*/  IMAD.IADD R25, R21.reuse, 0x1, -R19 ;  /* 0x0000000115197824 */ /* 0x040fe200078e0a13 */
[----:B------:R-:W-:Y:S02]  /*0a00*/  IADD3 R21, PT, PT, -R21, R23, RZ ;  /* 0x0000001715157210 */ /* 0x000fe40007ffe1ff */
[----:B------:R-:W-:Y:S01]  /*0a10*/  IADD3 R23, PT, PT, -R23, R19, RZ ;  /* 0x0000001317177210 */ /* 0x000fe20007ffe1ff */
[----:B------:R-:W-:Y:S01]  /*0a20*/  IMAD.IADD R10, R14, 0x1, -R10 ;  /* 0x000000010e0a7824 */ /* 0x000fe200078e0a0a */
[C---:B------:R-:W-:Y:S01]  /*0a30*/  LEA.HI R15, R0.reuse, -R15, RZ, 0x1b ;  /* 0x8000000f000f7211 */ /* 0x040fe200078fd8ff */
[----:B------:R-:W-:Y:S01]  /*0a40*/  IMAD.IADD R22, R17, 0x1, -R22 ;  /* 0x0000000111167824 */ /* 0x000fe200078e0a16 */
[----:B------:R-:W-:Y:S01]  /*0a50*/  LEA.HI R19, R0, -R19, RZ, 0x1b ;  /* 0x8000001300137211 */ /* 0x000fe200078fd8ff */
[----:B------:R-:W-:-:S02]  /*0a60*/  IMAD R25, R18, R25, RZ ;  /* 0x0000001912197224 */ /* 0x000fc400078e02ff */
[----:B------:R-:W-:Y:S02]  /*0a70*/  IMAD R9, R15, R10, R9 ;  /* 0x0000000a0f097224 */ /* 0x000fe400078e0209 */
[----:B------:R-:W-:Y:S02]  /*0a80*/  IMAD R8, R13, R21, R8 ;  /* 0x000000150d087224 */ /* 0x000fe400078e0208 */
[----:B------:R-:W-:Y:S02]  /*0a90*/  IMAD R11, R22, R23, R11 ;  /* 0x00000017160b7224 */ /* 0x000fe400078e020b */
[----:B------:R-:W-:Y:S01]  /*0aa0*/  IMAD R19, R19, R20, R25 ;  /* 0x0000001413137224 */ /* 0x000fe200078e0219 */
[----:B------:R-:W-:-:S04]  /*0ab0*/  LOP3.LUT R6, R9, R7, R6, 0xfe, !PT ;  /* 0x0000000709067212 */ /* 0x000fc800078efe06 */
[----:B------:R-:W-:Y:S02]  /*0ac0*/  LOP3.LUT R8, R19, R11, R8, 0xfe, !PT ;  /* 0x0000000b13087212 */ /* 0x000fe400078efe08 */
[----:B------:R-:W-:Y:S02]  /*0ad0*/  ISETP.GE.AND P2, PT, R6, RZ, PT ;  /* 0x000000ff0600720c */ /* 0x000fe40003f46270 */
[----:B------:R-:W-:Y:S01]  /*0ae0*/  ISETP.GE.AND P3, PT, R8, RZ, PT ;  /* 0x000000ff0800720c */ /* 0x000fe20003f66270 */
[----:B------:R-:W-:-:S12]  /*0af0*/  @!P0 BRA `(.L_x_29) ;  /* 0x0000000000048947 */ /* 0x000fd80003800000 */
[----:B------:R-:W-:Y:S01]  /*0b00*/  ATOMS.POPC.INC.32 RZ, [UR7+-0x8] ;  /* 0xfffff800ffff7f8c */ /* 0x000fe2000d800007 */
.L_x_29:
[----:B------:R-:W-:Y:S05]  /*0b10*/  BSYNC.RECONVERGENT B0 ;  /* 0x0000000000007941 */ /* 0x000fea0003800200 */
.L_x_28:
[----:B------:R-:W-:Y:S04]  /*0b20*/  BSSY.RECONVERGENT B0, `(.L_x_30) ;  /* 0x0000003000007945 */ /* 0x000fe80003800200 */
[----:B------:R-:W-:Y:S05]  /*0b30*/  @!P1 BRA `(.L_x_31) ;  /* 0x0000000000049947 */ /* 0x000fea0003800000 */
[----:B------:R-:W-:Y:S01]  /*0b40*/  ATOMS.POPC.INC.32 RZ, [UR7+-0x4] ;  /* 0xfffffc00ffff7f8c */ /* 0x000fe2000d800007 */
.L_x_31:
[----:B------:R-:W-:Y:S05]  /*0b50*/  BSYNC.RECONVERGENT B0 ;  /* 0x0000000000007941 */ /* 0x000fea0003800200 */
.L_x_30:
[----:B------:R-:W-:Y:S04]  /*0b60*/  BSSY.RECONVERGENT B0, `(.L_x_32) ;  /* 0x0000003000007945 */ /* 0x000fe80003800200 */
[----:B------:R-:W-:Y:S05]  /*0b70*/  @!P2 BRA `(.L_x_33) ;  /* 0x000000000004a947 */ /* 0x000fea0003800000 */
[----:B------:R-:W-:Y:S01]  /*0b80*/  ATOMS.POPC.INC.32 RZ, [UR7] ;  /* 0x00000000ffff7f8c */ /* 0x000fe2000d800007 */
.L_x_33:
[----:B------:R-:W-:Y:S05]  /*0b90*/  BSYNC.RECONVERGENT B0 ;  /* 0x0000000000007941 */ /* 0x000fea0003800200 */
.L_x_32:
[----:B------:R-:W-:Y:S04]  /*0ba0*/  BSSY.RECONVERGENT B0, `(.L_x_34) ;  /* 0x0000003000007945 */ /* 0x000fe80003800200 */
[----:B------:R-:W-:Y:S05]  /*0bb0*/  @!P3 BRA `(.L_x_35) ;  /* 0x000000000004b947 */ /* 0x000fea0003800000 */
[----:B------:R-:W-:Y:S01]  /*0bc0*/  ATOMS.POPC.INC.32 RZ, [UR7+0x4] ;  /* 0x00000400ffff7f8c */ /* 0x000fe2000d800007 */
.L_x_35:
[----:B------:R-:W-:Y:S05]  /*0bd0*/  BSYNC.RECONVERGENT B0 ;  /* 0x0000000000007941 */ /* 0x000fea0003800200 */
.L_x_34:
[----:B------:R-:W-:Y:S01]  /*0be0*/  IADD3 R2, P0, PT, R2, 0x60, RZ ;  /* 0x0000006002027810 */ /* 0x000fe20007f1e0ff */
[----:B------:R-:W-:-:S04]  /*0bf0*/  UIADD3 UR7, UPT, UPT, UR7, 0x10, URZ ;  /* 0x0000001007077890 */ /* 0x000fc8000fffe0ff */
[----:B------:R-:W-:Y:S01]  /*0c00*/  IMAD.X R3, RZ, RZ, R3, P0 ;  /* 0x000000ffff037224 */ /* 0x000fe200000e0603 */
[----:B------:R-:W-:Y:S07]  /*0c10*/  BRA.U UP0, `(.L_x_36) ;  /* 0xfffffff900387547 */ /* 0x000fee000b83ffff */
[----:B------:R-:W-:Y:S01]  /*0c20*/  BAR.SYNC.DEFER_BLOCKING 0x0 ;  /* 0x0000000000007b1d */ /* 0x000fe20000010000 */
[----:B------:R-:W-:-:S13]  /*0c30*/  ISETP.GT.U32.AND P0, PT, R0, 0xff, PT ;  /* 0x000000ff0000780c */ /* 0x000fda0003f04070 */
[----:B------:R-:W-:Y:S05]  /*0c40*/  @P0 EXIT ;  /* 0x000000000000094d */ /* 0x000fea0003800000 */
[----:B------:R-:W0:Y:S01]  /*0c50*/  LDC R3, c[0x0][0x360] ;  /* 0x0000d800ff037b82 */ /* 0x000e220000000800 */
[----:B------:R-:W-:Y:S01]  /*0c60*/  BSSY.RECONVERGENT B0, `(.L_x_37) ;  /* 0x000002b000007945 */ /* 0x000fe20003800200 */
[----:B0-----:R-:W0:Y:S01]  /*0c70*/  I2F.U32.RP R8, R3 ;  /* 0x0000000300087306 */ /* 0x001e220000209000 */
[----:B------:R-:W-:Y:S02]  /*0c80*/  IADD3 R2, PT, PT, R0, R3, RZ ;  /* 0x0000000300027210 */ /* 0x000fe40007ffe0ff */
[----:B------:R-:W-:Y:S02]  /*0c90*/  ISETP.NE.U32.AND P2, PT, R3, RZ, PT ;  /* 0x000000ff0300720c */ /* 0x000fe40003f45070 */
[C---:B------:R-:W-:Y:S02]  /*0ca0*/  ISETP.GE.U32.AND P0, PT, R2.reuse, 0x100, PT ;  /* 0x000001000200780c */ /* 0x040fe40003f06070 */
[----:B------:R-:W-:Y:S01]  /*0cb0*/  VIMNMX.U32 R7, PT, PT, R2, 0x100, !PT ;  /* 0x0000010002077848 */ /* 0x000fe20007fe0000 */
[----:B0-----:R-:W0:Y:S02]  /*0cc0*/  MUFU.RCP R8, R8 ;  /* 0x0000000800087308 */ /* 0x001e240000001000 */
[----:B0-----:R-:W-:-:S06]  /*0cd0*/  IADD3 R4, PT, PT, R8, 0xffffffe, RZ ;  /* 0x0ffffffe08047810 */ /* 0x001fcc0007ffe0ff */
[----:B------:R0:W1:Y:S02]  /*0ce0*/  F2I.FTZ.U32.TRUNC.NTZ R5, R4 ;  /* 0x0000000400057305 */ /* 0x000064000021f000 */
[----:B0-----:R-:W-:Y:S02]  /*0cf0*/  IMAD.MOV.U32 R4, RZ, RZ, RZ ;  /* 0x000000ffff047224 */ /* 0x001fe400078e00ff */
[----:B-1----:R-:W-:-:S04]  /*0d00*/  IMAD.MOV R6, RZ, RZ, -R5 ;  /* 0x000000ffff067224 */ /* 0x002fc800078e0a05 */
[----:B------:R-:W-:Y:S01]  /*0d10*/  IMAD R9, R6, R3, RZ ;  /* 0x0000000306097224 */ /* 0x000fe200078e02ff */
[----:B------:R-:W-:-:S03]  /*0d20*/  SEL R6, RZ, 0x1, P0 ;  /* 0x00000001ff067807 */ /* 0x000fc60000000000 */
[----:B------:R-:W-:Y:S01]  /*0d30*/  IMAD.HI.U32 R5, R5, R9, R4 ;  /* 0x0000000905057227 */ /* 0x000fe200078e0004 */
[----:B------:R-:W-:-:S05]  /*0d40*/  IADD3 R2, PT, PT, R7, -R2, -R6 ;  /* 0x8000000207027210 */ /* 0x000fca0007ffe806 */
[----:B------:R-:W-:-:S05]  /*0d50*/  IMAD.HI.U32 R5, R5, R2, RZ ;  /* 0x0000000205057227 */ /* 0x000fca00078e00ff */
[----:B------:R-:W-:-:S05]  /*0d60*/  IADD3 R4, PT, PT, -R5, RZ, RZ ;  /* 0x000000ff05047210 */ /* 0x000fca0007ffe1ff */
[----:B------:R-:W-:-:S05]  /*0d70*/  IMAD R2, R3, R4, R2 ;  /* 0x0000000403027224 */ /* 0x000fca00078e0202 */
[----:B------:R-:W-:-:S13]  /*0d80*/  ISETP.GE.U32.AND P0, PT, R2, R3, PT ;  /* 0x000000030200720c */ /* 0x000fda0003f06070 */
[----:B------:R-:W-:Y:S01]  /*0d90*/  @P0 IMAD.IADD R2, R2, 0x1, -R3 ;  /* 0x0000000102020824 */ /* 0x000fe200078e0a03 */
[----:B------:R-:W-:-:S04]  /*0da0*/  @P0 IADD3 R5, PT, PT, R5, 0x1, RZ ;  /* 0x0000000105050810 */ /* 0x000fc80007ffe0ff */
[----:B------:R-:W-:-:S13]  /*0db0*/  ISETP.GE.U32.AND P1, PT, R2, R3, PT ;  /* 0x000000030200720c */ /* 0x000fda0003f26070 */
[----:B------:R-:W-:Y:S01]  /*0dc0*/  @P1 VIADD R5, R5, 0x1 ;  /* 0x0000000105051836 */ /* 0x000fe20000000000 */
[----:B------:R-:W-:-:S04]  /*0dd0*/  @!P2 LOP3.LUT R5, RZ, R3, RZ, 0x33, !PT ;  /* 0x00000003ff05a212 */ /* 0x000fc800078e33ff */
[----:B------:R-:W-:-:S04]  /*0de0*/  IADD3 R2, PT, PT, R6, R5, RZ ;  /* 0x0000000506027210 */ /* 0x000fc80007ffe0ff */
[C---:B------:R-:W-:Y:S02]  /*0df0*/  LOP3.LUT R4, R2.reuse, 0x3, RZ, 0xc0, !PT ;  /* 0x0000000302047812 */ /* 0x040fe400078ec0ff */
[----:B------:R-:W-:Y:S02]  /*0e00*/  ISETP.GE.U32.AND P1, PT, R2, 0x3, PT ;  /* 0x000000030200780c */ /* 0x000fe40003f26070 */
[----:B------:R-:W-:-:S13]  /*0e10*/  ISETP.NE.AND P0, PT, R4, 0x3, PT ;  /* 0x000000030400780c */ /* 0x000fda0003f05270 */
[----:B------:R-:W-:Y:S05]  /*0e20*/  @!P0 BRA `(.L_x_38) ;  /* 0x0000000000388947 */ /* 0x000fea0003800000 */
[----:B------:R-:W0:Y:S01]  /*0e30*/  LDC.64 R4, c[0x0][0x388] ;  /* 0x0000e200ff047b82 */ /* 0x000e220000000a00 */
[----:B------:R-:W-:Y:S01]  /*0e40*/  VIADD R2, R2, 0x1 ;  /* 0x0000000102027836 */ /* 0x000fe20000000000 */
[----:B------:R-:W-:-:S04]  /*0e50*/  LEA R6, R0, UR6, 0x2 ;  /* 0x0000000600067c11 */ /* 0x000fc8000f8e10ff */
[----:B------:R-:W-:Y:S01]  /*0e60*/  LOP3.LUT R2, R2, 0x3, RZ, 0xc0, !PT ;  /* 0x0000000302027812 */ /* 0x000fe200078ec0ff */
[----:B0-----:R-:W-:-:S04]  /*0e70*/  IMAD.WIDE.U32 R4, R0, 0x4, R4 ;  /* 0x0000000400047825 */ /* 0x001fc800078e0004 */
[C---:B------:R-:W-:Y:S01]  /*0e80*/  IMAD R0, R2.reuse, R3, R0 ;  /* 0x0000000302007224 */ /* 0x040fe200078e0200 */
[----:B------:R-:W-:-:S07]  /*0e90*/  IADD3 R2, PT, PT, -R2, RZ, RZ ;  /* 0x000000ff02027210 */ /* 0x000fce0007ffe1ff */
.L_x_39:
[----:B------:R0:W1:Y:S01]  /*0ea0*/  LDS R7, [R6] ;  /* 0x0000000006077984 */ /* 0x0000620000000800 */
[----:B------:R-:W-:-:S05]  /*0eb0*/  VIADD R2, R2, 0x1 ;  /* 0x0000000102027836 */ /* 0x000fca0000000000 */
[----:B------:R-:W-:Y:S02]  /*0ec0*/  ISETP.NE.AND P0, PT, R2, RZ, PT ;  /* 0x000000ff0200720c */ /* 0x000fe40003f05270 */
[C---:B0-----:R-:W-:Y:S01]  /*0ed0*/  LEA R6, R3.reuse, R6, 0x2 ;  /* 0x0000000603067211 */ /* 0x041fe200078e10ff */
[----:B-1----:R0:W-:Y:S02]  /*0ee0*/  STG.E desc[UR8][R4.64], R7 ;  /* 0x0000000704007986 */ /* 0x0021e4000c101908 */
[----:B0-----:R-:W-:-:S08]  /*0ef0*/  IMAD.WIDE.U32 R4, R3, 0x4, R4 ;  /* 0x0000000403047825 */ /* 0x001fd000078e0004 */
[----:B------:R-:W-:Y:S05]  /*0f00*/  @P0 BRA `(.L_x_39) ;  /* 0xfffffffc00e40947 */ /* 0x000fea000383ffff */
.L_x_38:
[----:B------:R-:W-:Y:S05]  /*0f10*/  BSYNC.RECONVERGENT B0 ;  /* 0x0000000000007941 */ /* 0x000fea0003800200 */
.L_x_37:
[----:B------:R-:W-:Y:S05]  /*0f20*/  @!P1 EXIT ;  /* 0x000000000000994d */ /* 0x000fea0003800000 */
[----:B------:R-:W0:Y:S01]  /*0f30*/  LDC.64 R4, c[0x0][0x388] ;  /* 0x0000e200ff047b82 */ /* 0x000e220000000a00 */
[C-C-:B------:R-:W-:Y:S01]  /*0f40*/  IMAD R2, R3.reuse, 0x2, R0.reuse ;  /* 0x0000000203027824 */ /* 0x140fe200078e0200 */
[C---:B------:R-:W-:Y:S01]  /*0f50*/  IADD3 R15, PT, PT, R0.reuse, R3, RZ ;  /* 0x00000003000f7210 */ /* 0x040fe20007ffe0ff */
[----:B------:R-:W-:Y:S01]  /*0f60*/  IMAD R14, R3, 0x3, R0 ;  /* 0x00000003030e7824 */ /* 0x000fe200078e0200 */
[----:B------:R-:W-:-:S07]  /*0f70*/  LEA R16, R0, UR6, 0x2 ;  /* 0x0000000600107c11 */ /* 0x000fce000f8e10ff */
.L_x_40:
[C-C-:B------:R-:W-:Y:S01]  /*0f80*/  IMAD R18, R3.reuse, 0x4, R16.reuse ;  /* 0x0000000403127824 */ /* 0x140fe200078e0210 */
[C---:B------:R-:W-:Y:S01]  /*0f90*/  LEA R20, R3.reuse, R16, 0x3 ;  /* 0x0000001003147211 */ /* 0x040fe200078e18ff */
[C---:B------:R-:W-:Y:S01]  /*0fa0*/  IMAD R22, R3.reuse, 0xc, R16 ;  /* 0x0000000c03167824 */ /* 0x040fe200078e0210 */
[----:B-1----:R1:W2:Y:S01]  /*0fb0*/  LDS R17, [R16] ;  /* 0x0000000010117984 */ /* 0x0022a20000000800 */
[----:B0-----:R-:W-:Y:S01]  /*0fc0*/  IMAD.WIDE.U32 R6, R0, 0x4, R4 ;  /* 0x0000000400067825 */ /* 0x001fe200078e0004 */
[----:B------:R-:W-:Y:S02]  /*0fd0*/  IADD3 R0, PT, PT, R3, R0, R3 ;  /* 0x0000000003007210 */ /* 0x000fe40007ffe003 */
[----:B------:R-:W0:Y:S01]  /*0fe0*/  LDS R19, [R18] ;  /* 0x0000000012137984 */ /* 0x000e220000000800 */
[----:B------:R-:W-:Y:S01]  /*0ff0*/  IMAD.WIDE.U32 R8, R15, 0x4, R4 ;  /* 0x000000040f087825 */ /* 0x000fe200078e0004 */
[----:B------:R-:W-:Y:S02]  /*1000*/  IADD3 R0, PT, PT, R3, R0, R3 ;  /* 0x0000000003007210 */ /* 0x000fe40007ffe003 */
[----:B------:R-:W3:Y:S01]  /*1010*/  LDS R21, [R20] ;  /* 0x0000000014157984 */ /* 0x000ee20000000800 */
[----:B------:R-:W-:Y:S01]  /*1020*/  IMAD.WIDE.U32 R10, R2, 0x4, R4 ;  /* 0x00000004020a7825 */ /* 0x000fe200078e0004 */
[----:B------:R-:W-:-:S02]  /*1030*/  ISETP.GE.U32.AND P0, PT, R0, 0x100, PT ;  /* 0x000001000000780c */ /* 0x000fc40003f06070 */
[----:B------:R-:W4:Y:S01]  /*1040*/  LDS R23, [R22] ;  /* 0x0000000016177984 */ /* 0x000f220000000800 */
[----:B------:R-:W-:Y:S01]  /*1050*/  IMAD.WIDE.U32 R12, R14, 0x4, R4 ;  /* 0x000000040e0c7825 */ /* 0x000fe200078e0004 */
[C---:B------:R-:W-:Y:S02]  /*1060*/  LEA R14, R3.reuse, R14, 0x2 ;  /* 0x0000000e030e7211 */ /* 0x040fe400078e10ff */
[C---:B-1----:R-:W-:Y:S01]  /*1070*/  LEA R16, R3.reuse, R16, 0x4 ;  /* 0x0000001003107211 */ /* 0x042fe200078e20ff */
[C---:B------:R-:W-:Y:S02]  /*1080*/  IMAD R2, R3.reuse, 0x4, R2 ;  /* 0x0000000403027824 */ /* 0x040fe400078e0202 */
[----:B------:R-:W-:Y:S01]  /*1090*/  IMAD R15, R3, 0x4, R15 ;  /* 0x00000004030f7824 */ /* 0x000fe200078e020f */
[----:B--2---:R1:W-:Y:S04]  /*10a0*/  STG.E desc[UR8][R6.64], R17 ;  /* 0x0000001106007986 */ /* 0x0043e8000c101908 */
[----:B0-----:R1:W-:Y:S04]  /*10b0*/  STG.E desc[UR8][R8.64], R19 ;  /* 0x0000001308007986 */ /* 0x0013e8000c101908 */
[----:B---3--:R1:W-:Y:S04]  /*10c0*/  STG.E desc[UR8][R10.64], R21 ;  /* 0x000000150a007986 */ /* 0x0083e8000c101908 */
[----:B----4-:R1:W-:Y:S01]  /*10d0*/  STG.E desc[UR8][R12.64], R23 ;  /* 0x000000170c007986 */ /* 0x0103e2000c101908 */
[----:B------:R-:W-:Y:S05]  /*10e0*/  @!P0 BRA `(.L_x_40) ;  /* 0xfffffffc00a48947 */ /* 0x000fea000383ffff */
[----:B------:R-:W-:Y:S05]  /*10f0*/  EXIT ;  /* 0x000000000000794d */ /* 0x000fea0003800000 */
.L_x_41:
        /* <DEDUP_REMOVED lines=16> */
.L_x_45:


//--------------------- .nv.shared._Z22fine_raster_kernel_newPK8TrianglePi --------------------------
	.section	.nv.shared._Z22fine_raster_kernel_newPK8TrianglePi,"aw",@nobits
	.sectionflags	@""
	.align	16
	.zero		1024


//--------------------- .nv.shared.reserved.0     --------------------------
	.section	.nv.shared.reserved.0,"aw",@nobits
	.weak		__nv_reservedSMEM_offset_0_alias
	.size		__nv_reservedSMEM_offset_0_alias, 0, 64
	.other		__nv_reservedSMEM_offset_0_alias,@"STO_CUDA_RESERVED_SHARED STV_DEFAULT"
__nv_reservedSMEM_offset_0_alias:
	.zero		0
	.zero		64


//--------------------- .nv.shared._Z23fine_raster_smem_kernelPK8TrianglePi --------------------------
	.section	.nv.shared._Z23fine_raster_smem_kernelPK8TrianglePi,"aw",@nobits
	.sectionflags	@""
	.align	16
.nv.shared._Z23fine_raster_smem_kernelPK8TrianglePi:
	.zero		8192


//--------------------- .nv.shared._Z18fine_raster_kernelPK8TrianglePi --------------------------
	.section	.nv.shared._Z18fine_raster_kernelPK8TrianglePi,"aw",@nobits
	.sectionflags	@""
	.align	16
	.zero		1024


//--------------------- .nv.shared._Z23reference_raster_kernelPK8TrianglePi --------------------------
	.section	.nv.shared._Z23reference_raster_kernelPK8TrianglePi,"aw",@nobits
	.sectionflags	@""
	.align	16
	.zero		1024


//--------------------- .nv.constant0._Z22fine_raster_kernel_newPK8TrianglePi --------------------------
	.section	.nv.constant0._Z22fine_raster_kernel_newPK8TrianglePi,"a",@progbits
	.sectionflags	@""
	.align	4
.nv.constant0._Z22fine_raster_kernel_newPK8TrianglePi:
	.zero		912


//--------------------- .nv.constant0._Z23fine_raster_smem_kernelPK8TrianglePi --------------------------
	.section	.nv.constant0._Z23fine_raster_smem_kernelPK8TrianglePi,"a",@progbits
	.sectionflags	@""
	.align	4
.nv.constant0._Z23fine_raster_smem_kernelPK8TrianglePi:
	.zero		912


//--------------------- .nv.constant0._Z18fine_raster_kernelPK8TrianglePi --------------------------
	.section	.nv.constant0._Z18fine_raster_kernelPK8TrianglePi,"a",@progbits
	.sectionflags	@""
	.align	4
.nv.constant0._Z18fine_raster_kernelPK8TrianglePi:
	.zero		912


//--------------------- .nv.constant0._Z23reference_raster_kernelPK8TrianglePi --------------------------
	.section	.nv.constant0._Z23reference_raster_kernelPK8TrianglePi,"a",@progbits
	.sectionflags	@""
	.align	4
.nv.constant0._Z23reference_raster_kernelPK8TrianglePi:
	.zero		912


//--------------------- SYMBOLS --------------------------

	.type		.nv.reservedSmem.offset0,@object
	.size		.nv.reservedSmem.offset0,0x4
	.type		.nv.reservedSmem.cap,@object
	.size		.nv.reservedSmem.cap,0x4
